	.target	sm_100a

	.elftype	@"ET_EXEC"


//--------------------- .note.nv.tkinfo           --------------------------
	.section	.note.nv.tkinfo,"",@"SHT_NOTE"
	.sectionflags	@"SHF_NOTE_NV_TKINFO"
	.tkinfo
        /*0018*/ 	.word	0x00000002
        /*0030*/ 	.string	""
        /*0030*/ 	.string	"ptxas"
        /*0030*/ 	.string	"Cuda compilation tools, release 13.0, V13.0.88"
        /*0030*/ 	.string	"Build cuda_13.0.r13.0/compiler.36424714_0"
        /*0030*/ 	.string	"-arch sm_100a -m 64 "



//--------------------- .note.nv.cuinfo           --------------------------
	.section	.note.nv.cuinfo,"",@"SHT_NOTE"
	.sectionflags	@"SHF_NOTE_NV_CUINFO"
        /*0018*/ 	.short	0x0002
        /*001a*/ 	.short	0x0064
        /*001c*/ 	.short	0x0082
	.zero		2


//--------------------- .nv.info                  --------------------------
	.section	.nv.info,"",@"SHT_CUDA_INFO"
	.align	4


	//----- nvinfo : EIATTR_REGCOUNT
	.align		4
        /*0000*/ 	.byte	0x04, 0x2f
        /*0002*/ 	.short	(.L_16 - .L_15)
	.align		4
.L_15:
        /*0004*/ 	.word	index@(_ZN7cutlass13device_kernelINS_4gemm6kernel13GemmUniversalIN4cute5tupleIJiiiiEEENS1_10collective13CollectiveMmaINS1_35MainloopSm100TmaUmmaWarpSpecializedILi11ELi2ELi4ENS5_IJNS4_1CILi2EEENSA_ILi1EEESC_EEEEENS5_IJNSA_ILi64EEENSA_ILi16EEENSA_ILi256EEEEEENS_12float_e4m3_tENS5_IJlSC_lEEESJ_SK_NS4_8TiledMMAINS4_8MMA_AtomIJNS4_10MMA_TraitsINS4_19SM100_MMA_F8F6F4_SSEJSJ_SJ_fSF_SG_NS4_17integral_constantINS4_4UMMA5MajorELSR_0EEESS_NSP_INSQ_7ScaleInELST_0EEESU_EEEEEENS4_6LayoutINS5_IJSC_SC_SC_EEENS5_IJNSA_ILi0EEESZ_SZ_EEEEENS5_IJNS4_10UnderscoreES12_S12_EEEEENS4_13SM90_TMA_LOADENS4_14ComposedLayoutINS4_7SwizzleILi3ELi4ELi3EEENS4_18smem_ptr_flag_bitsILi8EEENSX_INS5_IJNSA_ILi8EEENSA_ILi128EEEEEENS5_IJS1C_SC_EEEEEEEvNS4_8identityENS4_23SM90_TMA_LOAD_MULTICASTES1G_vS1H_EENS_8epilogue10collective18CollectiveEpilogueINS1K_23Sm100TmaWarpSpecializedILi1ELi1ELi8ELb0ELb0EEEJSI_NS5_IJNSX_ISF_SC_EENSX_ISG_SC_EEEEESJ_SK_SJ_SK_NS1K_6fusion15FusionCallbacksIS1O_NS1S_17LinearCombinationISJ_fSJ_fLNS_15FloatRoundStyleE2EEESI_S1R_JEEENS4_5SM1004TMEM4LOAD25SM100_TMEM_LOAD_16dp32b8xES15_NS16_INS17_ILi0ELi4ELi3EEES1A_NSX_INS5_IJS1B_SG_EEENS5_IJSG_SC_EEEEEEENS4_39AutoVectorizingCopyWithAssumedAlignmentILi128EEENS4_14SM90_TMA_STOREES26_S28_S28_EEEvvEEEEvNT_6ParamsE)
        /*0008*/ 	.word	0x00000028


	//----- nvinfo : EIATTR_FRAME_SIZE
	.align		4
.L_16:
        /*000c*/ 	.byte	0x04, 0x11
        /*000e*/ 	.short	(.L_18 - .L_17)
	.align		4
.L_17:
        /*0010*/ 	.word	index@($__internal_2_$__cuda_sm10x_tcgen05_guardrail_trap_unallocated_columns_being_dealloced)
        /*0014*/ 	.word	0x00000000


	//----- nvinfo : EIATTR_FRAME_SIZE
	.align		4
.L_18:
        /*0018*/ 	.byte	0x04, 0x11
        /*001a*/ 	.short	(.L_20 - .L_19)
	.align		4
.L_19:
        /*001c*/ 	.word	index@($__internal_1_$__cuda_sm10x_tcgen05_guardrail_trap_phase_invalid_during_alloc)
        /*0020*/ 	.word	0x00000000


	//----- nvinfo : EIATTR_FRAME_SIZE
	.align		4
.L_20:
        /*0024*/ 	.byte	0x04, 0x11
        /*0026*/ 	.short	(.L_22 - .L_21)
	.align		4
.L_21:
        /*0028*/ 	.word	index@($__internal_0_$__cuda_sm10x_tcgen05_guardrail_trap_col_being_dealloced_not_returned_by_alloc)
        /*002c*/ 	.word	0x00000000


	//----- nvinfo : EIATTR_FRAME_SIZE
	.align		4
.L_22:
        /*0030*/ 	.byte	0x04, 0x11
        /*0032*/ 	.short	(.L_24 - .L_23)
	.align		4
.L_23:
        /*0034*/ 	.word	index@(_ZN7cutlass13device_kernelINS_4gemm6kernel13GemmUniversalIN4cute5tupleIJiiiiEEENS1_10collective13CollectiveMmaINS1_35MainloopSm100TmaUmmaWarpSpecializedILi11ELi2ELi4ENS5_IJNS4_1CILi2EEENSA_ILi1EEESC_EEEEENS5_IJNSA_ILi64EEENSA_ILi16EEENSA_ILi256EEEEEENS_12float_e4m3_tENS5_IJlSC_lEEESJ_SK_NS4_8TiledMMAINS4_8MMA_AtomIJNS4_10MMA_TraitsINS4_19SM100_MMA_F8F6F4_SSEJSJ_SJ_fSF_SG_NS4_17integral_constantINS4_4UMMA5MajorELSR_0EEESS_NSP_INSQ_7ScaleInELST_0EEESU_EEEEEENS4_6LayoutINS5_IJSC_SC_SC_EEENS5_IJNSA_ILi0EEESZ_SZ_EEEEENS5_IJNS4_10UnderscoreES12_S12_EEEEENS4_13SM90_TMA_LOADENS4_14ComposedLayoutINS4_7SwizzleILi3ELi4ELi3EEENS4_18smem_ptr_flag_bitsILi8EEENSX_INS5_IJNSA_ILi8EEENSA_ILi128EEEEEENS5_IJS1C_SC_EEEEEEEvNS4_8identityENS4_23SM90_TMA_LOAD_MULTICASTES1G_vS1H_EENS_8epilogue10collective18CollectiveEpilogueINS1K_23Sm100TmaWarpSpecializedILi1ELi1ELi8ELb0ELb0EEEJSI_NS5_IJNSX_ISF_SC_EENSX_ISG_SC_EEEEESJ_SK_SJ_SK_NS1K_6fusion15FusionCallbacksIS1O_NS1S_17LinearCombinationISJ_fSJ_fLNS_15FloatRoundStyleE2EEESI_S1R_JEEENS4_5SM1004TMEM4LOAD25SM100_TMEM_LOAD_16dp32b8xES15_NS16_INS17_ILi0ELi4ELi3EEES1A_NSX_INS5_IJS1B_SG_EEENS5_IJSG_SC_EEEEEEENS4_39AutoVectorizingCopyWithAssumedAlignmentILi128EEENS4_14SM90_TMA_STOREES26_S28_S28_EEEvvEEEEvNT_6ParamsE)
        /*0038*/ 	.word	0x00000000


	//----- nvinfo : EIATTR_MIN_STACK_SIZE
	.align		4
.L_24:
        /*003c*/ 	.byte	0x04, 0x12
        /*003e*/ 	.short	(.L_26 - .L_25)
	.align		4
.L_25:
        /*0040*/ 	.word	index@(_ZN7cutlass13device_kernelINS_4gemm6kernel13GemmUniversalIN4cute5tupleIJiiiiEEENS1_10collective13CollectiveMmaINS1_35MainloopSm100TmaUmmaWarpSpecializedILi11ELi2ELi4ENS5_IJNS4_1CILi2EEENSA_ILi1EEESC_EEEEENS5_IJNSA_ILi64EEENSA_ILi16EEENSA_ILi256EEEEEENS_12float_e4m3_tENS5_IJlSC_lEEESJ_SK_NS4_8TiledMMAINS4_8MMA_AtomIJNS4_10MMA_TraitsINS4_19SM100_MMA_F8F6F4_SSEJSJ_SJ_fSF_SG_NS4_17integral_constantINS4_4UMMA5MajorELSR_0EEESS_NSP_INSQ_7ScaleInELST_0EEESU_EEEEEENS4_6LayoutINS5_IJSC_SC_SC_EEENS5_IJNSA_ILi0EEESZ_SZ_EEEEENS5_IJNS4_10UnderscoreES12_S12_EEEEENS4_13SM90_TMA_LOADENS4_14ComposedLayoutINS4_7SwizzleILi3ELi4ELi3EEENS4_18smem_ptr_flag_bitsILi8EEENSX_INS5_IJNSA_ILi8EEENSA_ILi128EEEEEENS5_IJS1C_SC_EEEEEEEvNS4_8identityENS4_23SM90_TMA_LOAD_MULTICASTES1G_vS1H_EENS_8epilogue10collective18CollectiveEpilogueINS1K_23Sm100TmaWarpSpecializedILi1ELi1ELi8ELb0ELb0EEEJSI_NS5_IJNSX_ISF_SC_EENSX_ISG_SC_EEEEESJ_SK_SJ_SK_NS1K_6fusion15FusionCallbacksIS1O_NS1S_17LinearCombinationISJ_fSJ_fLNS_15FloatRoundStyleE2EEESI_S1R_JEEENS4_5SM1004TMEM4LOAD25SM100_TMEM_LOAD_16dp32b8xES15_NS16_INS17_ILi0ELi4ELi3EEES1A_NSX_INS5_IJS1B_SG_EEENS5_IJSG_SC_EEEEEEENS4_39AutoVectorizingCopyWithAssumedAlignmentILi128EEENS4_14SM90_TMA_STOREES26_S28_S28_EEEvvEEEEvNT_6ParamsE)
        /*0044*/ 	.word	0x00000000
.L_26:


//--------------------- .nv.compat                --------------------------
	.section	.nv.compat,"",@"SHT_CUDA_COMPAT_INFO"
	.align	4
        /*0000*/ 	.byte	0x02, 0x09, 0x01, 0x00, 0x02, 0x02, 0x02, 0x00, 0x02, 0x05, 0x05, 0x00, 0x03, 0x07, 0x01, 0x01
        /*0010*/ 	.byte	0x02, 0x03, 0x01, 0x00, 0x02, 0x06, 0x01, 0x00, 0x04, 0x0b, 0x08, 0x00, 0x09, 0x00, 0x00, 0x00
        /*0020*/ 	.byte	0x00, 0x00, 0x00, 0x00


//--------------------- .nv.info._ZN7cutlass13device_kernelINS_4gemm6kernel13GemmUniversalIN4cute5tupleIJiiiiEEENS1_10collective13CollectiveMmaINS1_35MainloopSm100TmaUmmaWarpSpecializedILi11ELi2ELi4ENS5_IJNS4_1CILi2EEENSA_ILi1EEESC_EEEEENS5_IJNSA_ILi64EEENSA_ILi16EEENSA_ILi256EEEEEENS_12float_e4m3_tENS5_IJlSC_lEEESJ_SK_NS4_8TiledMMAINS4_8MMA_AtomIJNS4_10MMA_TraitsINS4_19SM100_MMA_F8F6F4_SSEJSJ_SJ_fSF_SG_NS4_17integral_constantINS4_4UMMA5MajorELSR_0EEESS_NSP_INSQ_7ScaleInELST_0EEESU_EEEEEENS4_6LayoutINS5_IJSC_SC_SC_EEENS5_IJNSA_ILi0EEESZ_SZ_EEEEENS5_IJNS4_10UnderscoreES12_S12_EEEEENS4_13SM90_TMA_LOADENS4_14ComposedLayoutINS4_7SwizzleILi3ELi4ELi3EEENS4_18smem_ptr_flag_bitsILi8EEENSX_INS5_IJNSA_ILi8EEENSA_ILi128EEEEEENS5_IJS1C_SC_EEEEEEEvNS4_8identityENS4_23SM90_TMA_LOAD_MULTICASTES1G_vS1H_EENS_8epilogue10collective18CollectiveEpilogueINS1K_23Sm100TmaWarpSpecializedILi1ELi1ELi8ELb0ELb0EEEJSI_NS5_IJNSX_ISF_SC_EENSX_ISG_SC_EEEEESJ_SK_SJ_SK_NS1K_6fusion15FusionCallbacksIS1O_NS1S_17LinearCombinationISJ_fSJ_fLNS_15FloatRoundStyleE2EEESI_S1R_JEEENS4_5SM1004TMEM4LOAD25SM100_TMEM_LOAD_16dp32b8xES15_NS16_INS17_ILi0ELi4ELi3EEES1A_NSX_INS5_IJS1B_SG_EEENS5_IJSG_SC_EEEEEEENS4_39AutoVectorizingCopyWithAssumedAlignmentILi128EEENS4_14SM90_TMA_STOREES26_S28_S28_EEEvvEEEEvNT_6ParamsE --------------------------
	.section	.nv.info._ZN7cutlass13device_kernelINS_4gemm6kernel13GemmUniversalIN4cute5tupleIJiiiiEEENS1_10collective13CollectiveMmaINS1_35MainloopSm100TmaUmmaWarpSpecializedILi11ELi2ELi4ENS5_IJNS4_1CILi2EEENSA_ILi1EEESC_EEEEENS5_IJNSA_ILi64EEENSA_ILi16EEENSA_ILi256EEEEEENS_12float_e4m3_tENS5_IJlSC_lEEESJ_SK_NS4_8TiledMMAINS4_8MMA_AtomIJNS4_10MMA_TraitsINS4_19SM100_MMA_F8F6F4_SSEJSJ_SJ_fSF_SG_NS4_17integral_constantINS4_4UMMA5MajorELSR_0EEESS_NSP_INSQ_7ScaleInELST_0EEESU_EEEEEENS4_6LayoutINS5_IJSC_SC_SC_EEENS5_IJNSA_ILi0EEESZ_SZ_EEEEENS5_IJNS4_10UnderscoreES12_S12_EEEEENS4_13SM90_TMA_LOADENS4_14ComposedLayoutINS4_7SwizzleILi3ELi4ELi3EEENS4_18smem_ptr_flag_bitsILi8EEENSX_INS5_IJNSA_ILi8EEENSA_ILi128EEEEEENS5_IJS1C_SC_EEEEEEEvNS4_8identityENS4_23SM90_TMA_LOAD_MULTICASTES1G_vS1H_EENS_8epilogue10collective18CollectiveEpilogueINS1K_23Sm100TmaWarpSpecializedILi1ELi1ELi8ELb0ELb0EEEJSI_NS5_IJNSX_ISF_SC_EENSX_ISG_SC_EEEEESJ_SK_SJ_SK_NS1K_6fusion15FusionCallbacksIS1O_NS1S_17LinearCombinationISJ_fSJ_fLNS_15FloatRoundStyleE2EEESI_S1R_JEEENS4_5SM1004TMEM4LOAD25SM100_TMEM_LOAD_16dp32b8xES15_NS16_INS17_ILi0ELi4ELi3EEES1A_NSX_INS5_IJS1B_SG_EEENS5_IJSG_SC_EEEEEEENS4_39AutoVectorizingCopyWithAssumedAlignmentILi128EEENS4_14SM90_TMA_STOREES26_S28_S28_EEEvvEEEEvNT_6ParamsE,"",@"SHT_CUDA_INFO"
	.sectionflags	@""
	.align	4


	//----- nvinfo : EIATTR_CUDA_API_VERSION
	.align		4
        /*0000*/ 	.byte	0x04, 0x37
        /*0002*/ 	.short	(.L_28 - .L_27)
.L_27:
        /*0004*/ 	.word	0x00000082


	//----- nvinfo : EIATTR_KPARAM_INFO
	.align		4
.L_28:
        /*0008*/ 	.byte	0x04, 0x17
        /*000a*/ 	.short	(.L_30 - .L_29)
.L_29:
        /*000c*/ 	.word	0x00000000
        /*0010*/ 	.short	0x0000
        /*0012*/ 	.short	0x0000
        /*0014*/ 	.byte	0x00, 0xf0, 0x01, 0x20


	//----- nvinfo : EIATTR_AT_ENTRY_FRAGMENTS
	.align		4
.L_30:
        /*0018*/ 	.byte	0x04, 0x4f
        /*001a*/ 	.short	(.L_32 - .L_31)


	//   ....[0]....
.L_31:
        /*001c*/ 	.word	0x00000006


	//----- nvinfo : EIATTR_RESERVED_SMEM_USED
	.align		4
.L_32:
        /*0020*/ 	.byte	0x01, 0x41
	.zero		2


	//----- nvinfo : EIATTR_SPARSE_MMA_MASK
	.align		4
        /*0024*/ 	.byte	0x03, 0x50
        /*0026*/ 	.short	0x0000


	//----- nvinfo : EIATTR_TCGEN05_1CTA_USED
	.align		4
        /*0028*/ 	.byte	0x01, 0x51
	.zero		2


	//----- nvinfo : EIATTR_MAXREG_COUNT
	.align		4
        /*002c*/ 	.byte	0x03, 0x1b
        /*002e*/ 	.short	0x00ff


	//----- nvinfo : EIATTR_NUM_BARRIERS
	.align		4
        /*0030*/ 	.byte	0x02, 0x4c
        /*0032*/ 	.byte	0x07
	.zero		1


	//----- nvinfo : EIATTR_EXTERNS
	.align		4
        /*0034*/ 	.byte	0x04, 0x0f
        /*0036*/ 	.short	(.L_34 - .L_33)


	//   ....[0]....
	.align		4
.L_33:
        /*0038*/ 	.word	index@(__assertfail)


	//----- nvinfo : EIATTR_MERCURY_ISA_VERSION
	.align		4
.L_34:
        /*003c*/ 	.byte	0x03, 0x5f
        /*003e*/ 	.short	0x0101


	//----- nvinfo : EIATTR_INT_WARP_WIDE_INSTR_OFFSETS
	.align		4
        /*0040*/ 	.byte	0x04, 0x31
        /*0042*/ 	.short	(.L_36 - .L_35)


	//   ....[0]....
.L_35:
        /*0044*/ 	.word	0x00004480


	//   ....[1]....
        /*0048*/ 	.word	0x000044a0


	//   ....[2]....
        /*004c*/ 	.word	0x000044d0


	//   ....[3]....
        /*0050*/ 	.word	0x000050d0


	//   ....[4]....
        /*0054*/ 	.word	0x00005180


	//----- nvinfo : EIATTR_COOP_GROUP_MASK_REGIDS
	.align		4
.L_36:
        /*0058*/ 	.byte	0x04, 0x29
        /*005a*/ 	.short	(.L_38 - .L_37)


	//   ....[0]....
.L_37:
        /*005c*/ 	.word	0xffffffff


	//   ....[1]....
        /*0060*/ 	.word	0xffffffff


	//   ....[2]....
        /*0064*/ 	.word	0xffffffff


	//   ....[3]....
        /*0068*/ 	.word	0xffffffff


	//   ....[4]....
        /*006c*/ 	.word	0xffffffff


	//   ....[5]....
        /*0070*/ 	.word	0xffffffff


	//   ....[6]....
        /*0074*/ 	.word	0xffffffff


	//   ....[7]....
        /*0078*/ 	.word	0xffffffff


	//   ....[8]....
        /*007c*/ 	.word	0xffffffff


	//   ....[9]....
        /*0080*/ 	.word	0xffffffff


	//   ....[10]....
        /*0084*/ 	.word	0xffffffff


	//   ....[11]....
        /*0088*/ 	.word	0xffffffff


	//   ....[12]....
        /*008c*/ 	.word	0xffffffff


	//   ....[13]....
        /*0090*/ 	.word	0xffffffff


	//----- nvinfo : EIATTR_COOP_GROUP_INSTR_OFFSETS
	.align		4
.L_38:
        /*0094*/ 	.byte	0x04, 0x28
        /*0096*/ 	.short	(.L_40 - .L_39)


	//   ....[0]....
.L_39:
        /*0098*/ 	.word	0x00000080


	//   ....[1]....
        /*009c*/ 	.word	0x000004d0


	//   ....[2]....
        /*00a0*/ 	.word	0x00000770


	//   ....[3]....
        /*00a4*/ 	.word	0x000008b0


	//   ....[4]....
        /*00a8*/ 	.word	0x000009b0


	//   ....[5]....
        /*00ac*/ 	.word	0x00000b20


	//   ....[6]....
        /*00b0*/ 	.word	0x00000cc0


	//   ....[7]....
        /*00b4*/ 	.word	0x00000e80


	//   ....[8]....
        /*00b8*/ 	.word	0x00002200


	//   ....[9]....
        /*00bc*/ 	.word	0x000034b0


	//   ....[10]....
        /*00c0*/ 	.word	0x000036c0


	//   ....[11]....
        /*00c4*/ 	.word	0x000036f0


	//   ....[12]....
        /*00c8*/ 	.word	0x00004360


	//   ....[13]....
        /*00cc*/ 	.word	0x00004590


	//----- nvinfo : EIATTR_VRC_CTA_INIT_COUNT
	.align		4
.L_40:
        /*00d0*/ 	.byte	0x02, 0x4a
        /*00d2*/ 	.byte	0x80
	.zero		1


	//----- nvinfo : EIATTR_SYSCALL_OFFSETS
	.align		4
        /*00d4*/ 	.byte	0x04, 0x46
        /*00d6*/ 	.short	(.L_42 - .L_41)


	//   ....[0]....
.L_41:
        /*00d8*/ 	.word	0x00006290


	//----- nvinfo : EIATTR_MBARRIER_INSTR_OFFSETS
	.align		4
.L_42:
        /*00dc*/ 	.byte	0x04, 0x39
        /*00de*/ 	.short	(.L_44 - .L_43)


	//   ....[0]....
.L_43:
        /*00e0*/ 	.word	0x000005f0
        /*00e4*/ 	.word	0x000000ff
        /*00e8*/ 	.word	0x00000000
        /*00ec*/ 	.short	0x0100
        /*00ee*/ 	.byte	0x04
	.zero		1


	//   ....[1]....
        /*00f0*/ 	.word	0x00000600
        /*00f4*/ 	.word	0x000000ff
        /*00f8*/ 	.word	0x00000058
        /*00fc*/ 	.short	0x0100
        /*00fe*/ 	.byte	0x04
	.zero		1


	//   ....[2]....
        /*0100*/ 	.word	0x00000610
        /*0104*/ 	.word	0x000000ff
        /*0108*/ 	.word	0x00000008
        /*010c*/ 	.short	0x0100
        /*010e*/ 	.byte	0x04
	.zero		1


	//   ....[3]....
        /*0110*/ 	.word	0x00000620
        /*0114*/ 	.word	0x000000ff
        /*0118*/ 	.word	0x00000060
        /*011c*/ 	.short	0x0100
        /*011e*/ 	.byte	0x04
	.zero		1


	//   ....[4]....
        /*0120*/ 	.word	0x00000630
        /*0124*/ 	.word	0x000000ff
        /*0128*/ 	.word	0x00000010
        /*012c*/ 	.short	0x0100
        /*012e*/ 	.byte	0x04
	.zero		1


	//   ....[5]....
        /*0130*/ 	.word	0x00000640
        /*0134*/ 	.word	0x000000ff
        /*0138*/ 	.word	0x00000068
        /*013c*/ 	.short	0x0100
        /*013e*/ 	.byte	0x04
	.zero		1


	//   ....[6]....
        /*0140*/ 	.word	0x00000650
        /*0144*/ 	.word	0x000000ff
        /*0148*/ 	.word	0x00000018
        /*014c*/ 	.short	0x0100
        /*014e*/ 	.byte	0x04
	.zero		1


	//   ....[7]....
        /*0150*/ 	.word	0x00000660
        /*0154*/ 	.word	0x000000ff
        /*0158*/ 	.word	0x00000070
        /*015c*/ 	.short	0x0100
        /*015e*/ 	.byte	0x04
	.zero		1


	//   ....[8]....
        /*0160*/ 	.word	0x00000670
        /*0164*/ 	.word	0x000000ff
        /*0168*/ 	.word	0x00000020
        /*016c*/ 	.short	0x0100
        /*016e*/ 	.byte	0x04
	.zero		1


	//   ....[9]....
        /*0170*/ 	.word	0x00000680
        /*0174*/ 	.word	0x000000ff
        /*0178*/ 	.word	0x00000078
        /*017c*/ 	.short	0x0100
        /*017e*/ 	.byte	0x04
	.zero		1


	//   ....[10]....
        /*0180*/ 	.word	0x00000690
        /*0184*/ 	.word	0x000000ff
        /*0188*/ 	.word	0x00000028
        /*018c*/ 	.short	0x0100
        /*018e*/ 	.byte	0x04
	.zero		1


	//   ....[11]....
        /*0190*/ 	.word	0x000006a0
        /*0194*/ 	.word	0x000000ff
        /*0198*/ 	.word	0x00000080
        /*019c*/ 	.short	0x0100
        /*019e*/ 	.byte	0x04
	.zero		1


	//   ....[12]....
        /*01a0*/ 	.word	0x000006b0
        /*01a4*/ 	.word	0x000000ff
        /*01a8*/ 	.word	0x00000030
        /*01ac*/ 	.short	0x0100
        /*01ae*/ 	.byte	0x04
	.zero		1


	//   ....[13]....
        /*01b0*/ 	.word	0x000006c0
        /*01b4*/ 	.word	0x000000ff
        /*01b8*/ 	.word	0x00000088
        /*01bc*/ 	.short	0x0100
        /*01be*/ 	.byte	0x04
	.zero		1


	//   ....[14]....
        /*01c0*/ 	.word	0x000006d0
        /*01c4*/ 	.word	0x000000ff
        /*01c8*/ 	.word	0x00000038
        /*01cc*/ 	.short	0x0100
        /*01ce*/ 	.byte	0x04
	.zero		1


	//   ....[15]....
        /*01d0*/ 	.word	0x000006e0
        /*01d4*/ 	.word	0x000000ff
        /*01d8*/ 	.word	0x00000090
        /*01dc*/ 	.short	0x0100
        /*01de*/ 	.byte	0x04
	.zero		1


	//   ....[16]....
        /*01e0*/ 	.word	0x000006f0
        /*01e4*/ 	.word	0x000000ff
        /*01e8*/ 	.word	0x00000040
        /*01ec*/ 	.short	0x0100
        /*01ee*/ 	.byte	0x04
	.zero		1


	//   ....[17]....
        /*01f0*/ 	.word	0x00000700
        /*01f4*/ 	.word	0x000000ff
        /*01f8*/ 	.word	0x00000098
        /*01fc*/ 	.short	0x0100
        /*01fe*/ 	.byte	0x04
	.zero		1


	//   ....[18]....
        /*0200*/ 	.word	0x00000710
        /*0204*/ 	.word	0x000000ff
        /*0208*/ 	.word	0x00000048
        /*020c*/ 	.short	0x0100
        /*020e*/ 	.byte	0x04
	.zero		1


	//   ....[19]....
        /*0210*/ 	.word	0x00000720
        /*0214*/ 	.word	0x000000ff
        /*0218*/ 	.word	0x000000a0
        /*021c*/ 	.short	0x0100
        /*021e*/ 	.byte	0x04
	.zero		1


	//   ....[20]....
        /*0220*/ 	.word	0x00000730
        /*0224*/ 	.word	0x000000ff
        /*0228*/ 	.word	0x00000050
        /*022c*/ 	.short	0x0100
        /*022e*/ 	.byte	0x04
	.zero		1


	//   ....[21]....
        /*0230*/ 	.word	0x00000740
        /*0234*/ 	.word	0x000000ff
        /*0238*/ 	.word	0x000000a8
        /*023c*/ 	.short	0x0100
        /*023e*/ 	.byte	0x04
	.zero		1


	//   ....[22]....
        /*0240*/ 	.word	0x00000880
        /*0244*/ 	.word	0x000000ff
        /*0248*/ 	.word	0x000000b0
        /*024c*/ 	.short	0x0100
        /*024e*/ 	.byte	0x04
	.zero		1


	//   ....[23]....
        /*0250*/ 	.word	0x00000890
        /*0254*/ 	.word	0x000000ff
        /*0258*/ 	.word	0x000000b8
        /*025c*/ 	.short	0x0100
        /*025e*/ 	.byte	0x04
	.zero		1


	//   ....[24]....
        /*0260*/ 	.word	0x00000980
        /*0264*/ 	.word	0x000000ff
        /*0268*/ 	.word	0x000000c0
        /*026c*/ 	.short	0x0100
        /*026e*/ 	.byte	0x04
	.zero		1


	//   ....[25]....
        /*0270*/ 	.word	0x00000990
        /*0274*/ 	.word	0x000000ff
        /*0278*/ 	.word	0x000000c8
        /*027c*/ 	.short	0x0100
        /*027e*/ 	.byte	0x04
	.zero		1


	//   ....[26]....
        /*0280*/ 	.word	0x00000ad0
        /*0284*/ 	.word	0x000000ff
        /*0288*/ 	.word	0x000000d0
        /*028c*/ 	.short	0x0100
        /*028e*/ 	.byte	0x04
	.zero		1


	//   ....[27]....
        /*0290*/ 	.word	0x00000ae0
        /*0294*/ 	.word	0x000000ff
        /*0298*/ 	.word	0x000000e0
        /*029c*/ 	.short	0x0100
        /*029e*/ 	.byte	0x04
	.zero		1


	//   ....[28]....
        /*02a0*/ 	.word	0x00000af0
        /*02a4*/ 	.word	0x000000ff
        /*02a8*/ 	.word	0x000000d8
        /*02ac*/ 	.short	0x0100
        /*02ae*/ 	.byte	0x04
	.zero		1


	//   ....[29]....
        /*02b0*/ 	.word	0x00000b00
        /*02b4*/ 	.word	0x000000ff
        /*02b8*/ 	.word	0x000000e8
        /*02bc*/ 	.short	0x0100
        /*02be*/ 	.byte	0x04
	.zero		1


	//   ....[30]....
        /*02c0*/ 	.word	0x00000c30
        /*02c4*/ 	.word	0x000000ff
        /*02c8*/ 	.word	0x000000f0
        /*02cc*/ 	.short	0x0100
        /*02ce*/ 	.byte	0x04
	.zero		1


	//   ....[31]....
        /*02d0*/ 	.word	0x00000c40
        /*02d4*/ 	.word	0x000000ff
        /*02d8*/ 	.word	0x00000110
        /*02dc*/ 	.short	0x0100
        /*02de*/ 	.byte	0x04
	.zero		1


	//   ....[32]....
        /*02e0*/ 	.word	0x00000c50
        /*02e4*/ 	.word	0x000000ff
        /*02e8*/ 	.word	0x000000f8
        /*02ec*/ 	.short	0x0100
        /*02ee*/ 	.byte	0x04
	.zero		1


	//   ....[33]....
        /*02f0*/ 	.word	0x00000c60
        /*02f4*/ 	.word	0x000000ff
        /*02f8*/ 	.word	0x00000118
        /*02fc*/ 	.short	0x0100
        /*02fe*/ 	.byte	0x04
	.zero		1


	//   ....[34]....
        /*0300*/ 	.word	0x00000c70
        /*0304*/ 	.word	0x000000ff
        /*0308*/ 	.word	0x00000100
        /*030c*/ 	.short	0x0100
        /*030e*/ 	.byte	0x04
	.zero		1


	//   ....[35]....
        /*0310*/ 	.word	0x00000c80
        /*0314*/ 	.word	0x000000ff
        /*0318*/ 	.word	0x00000120
        /*031c*/ 	.short	0x0100
        /*031e*/ 	.byte	0x04
	.zero		1


	//   ....[36]....
        /*0320*/ 	.word	0x00000c90
        /*0324*/ 	.word	0x000000ff
        /*0328*/ 	.word	0x00000108
        /*032c*/ 	.short	0x0100
        /*032e*/ 	.byte	0x04
	.zero		1


	//   ....[37]....
        /*0330*/ 	.word	0x00000ca0
        /*0334*/ 	.word	0x000000ff
        /*0338*/ 	.word	0x00000128
        /*033c*/ 	.short	0x0100
        /*033e*/ 	.byte	0x04
	.zero		1


	//   ....[38]....
        /*0340*/ 	.word	0x00000d90
        /*0344*/ 	.word	0x000000ff
        /*0348*/ 	.word	0x00000130
        /*034c*/ 	.short	0x0100
        /*034e*/ 	.byte	0x04
	.zero		1


	//   ....[39]....
        /*0350*/ 	.word	0x00000da0
        /*0354*/ 	.word	0x000000ff
        /*0358*/ 	.word	0x00000140
        /*035c*/ 	.short	0x0100
        /*035e*/ 	.byte	0x04
	.zero		1


	//   ....[40]....
        /*0360*/ 	.word	0x00000db0
        /*0364*/ 	.word	0x000000ff
        /*0368*/ 	.word	0x00000138
        /*036c*/ 	.short	0x0100
        /*036e*/ 	.byte	0x04
	.zero		1


	//   ....[41]....
        /*0370*/ 	.word	0x00000dc0
        /*0374*/ 	.word	0x000000ff
        /*0378*/ 	.word	0x00000148
        /*037c*/ 	.short	0x0100
        /*037e*/ 	.byte	0x04
	.zero		1


	//   ....[42]....
        /*0380*/ 	.word	0x00001900
        /*0384*/ 	.word	0x00000003
        /*0388*/ 	.word	0x00000140
        /*038c*/ 	.short	0x010a
        /*038e*/ 	.byte	0xff
	.zero		1


	//   ....[43]....
        /*0390*/ 	.word	0x00001930
        /*0394*/ 	.word	0x00000003
        /*0398*/ 	.word	0x00000130
        /*039c*/ 	.short	0x0101
        /*039e*/ 	.byte	0xff
	.zero		1


	//   ....[44]....
        /*03a0*/ 	.word	0x00001a00
        /*03a4*/ 	.word	0x000000ff
        /*03a8*/ 	.word	0x00000058
        /*03ac*/ 	.short	0x010a
        /*03ae*/ 	.byte	0x04
	.zero		1


	//   ....[45]....
        /*03b0*/ 	.word	0x00001a80
        /*03b4*/ 	.word	0x000000ff
        /*03b8*/ 	.word	0x00000058
        /*03bc*/ 	.short	0x010a
        /*03be*/ 	.byte	0x21
	.zero		1


	//   ....[46]....
        /*03c0*/ 	.word	0x00001c10
        /*03c4*/ 	.word	0x000000ff
        /*03c8*/ 	.word	0x00000058
        /*03cc*/ 	.short	0x010a
        /*03ce*/ 	.byte	0x05
	.zero		1


	//   ....[47]....
        /*03d0*/ 	.word	0x00001e00
        /*03d4*/ 	.word	0x000000ff
        /*03d8*/ 	.word	0x000000c8
        /*03dc*/ 	.short	0x0101
        /*03de*/ 	.byte	0x0d
	.zero		1


	//   ....[48]....
        /*03e0*/ 	.word	0x00001e20
        /*03e4*/ 	.word	0x000000ff
        /*03e8*/ 	.word	0x00000058
        /*03ec*/ 	.short	0x010a
        /*03ee*/ 	.byte	0x04
	.zero		1


	//   ....[49]....
        /*03f0*/ 	.word	0x00001ea0
        /*03f4*/ 	.word	0x000000ff
        /*03f8*/ 	.word	0x00000058
        /*03fc*/ 	.short	0x010a
        /*03fe*/ 	.byte	0x21
	.zero		1


	//   ....[50]....
        /*0400*/ 	.word	0x00002030
        /*0404*/ 	.word	0x000000ff
        /*0408*/ 	.word	0x00000058
        /*040c*/ 	.short	0x010a
        /*040e*/ 	.byte	0x05
	.zero		1


	//   ....[51]....
        /*0410*/ 	.word	0x00002230
        /*0414*/ 	.word	0x00000003
        /*0418*/ 	.word	0x000000d0
        /*041c*/ 	.short	0x010a
        /*041e*/ 	.byte	0xff
	.zero		1


	//   ....[52]....
        /*0420*/ 	.word	0x00002380
        /*0424*/ 	.word	0x00000000
        /*0428*/ 	.word	0x00000000
        /*042c*/ 	.short	0x0101
        /*042e*/ 	.byte	0xff
	.zero		1


	//   ....[53]....
        /*0430*/ 	.word	0x00002940
        /*0434*/ 	.word	0x000000ff
        /*0438*/ 	.word	0x00000000
        /*043c*/ 	.short	0x010a
        /*043e*/ 	.byte	0x04
	.zero		1


	//   ....[54]....
        /*0440*/ 	.word	0x000029d0
        /*0444*/ 	.word	0x000000ff
        /*0448*/ 	.word	0x00000000
        /*044c*/ 	.short	0x010a
        /*044e*/ 	.byte	0x05
	.zero		1


	//   ....[55]....
        /*0450*/ 	.word	0x00002a60
        /*0454*/ 	.word	0x000000ff
        /*0458*/ 	.word	0x00000000
        /*045c*/ 	.short	0x010a
        /*045e*/ 	.byte	0x05
	.zero		1


	//   ....[56]....
        /*0460*/ 	.word	0x00002af0
        /*0464*/ 	.word	0x000000ff
        /*0468*/ 	.word	0x00000000
        /*046c*/ 	.short	0x010a
        /*046e*/ 	.byte	0x05
	.zero		1


	//   ....[57]....
        /*0470*/ 	.word	0x00002b80
        /*0474*/ 	.word	0x000000ff
        /*0478*/ 	.word	0x00000000
        /*047c*/ 	.short	0x010a
        /*047e*/ 	.byte	0x05
	.zero		1


	//   ....[58]....
        /*0480*/ 	.word	0x00002c10
        /*0484*/ 	.word	0x000000ff
        /*0488*/ 	.word	0x00000000
        /*048c*/ 	.short	0x010a
        /*048e*/ 	.byte	0x05
	.zero		1


	//   ....[59]....
        /*0490*/ 	.word	0x00002ca0
        /*0494*/ 	.word	0x000000ff
        /*0498*/ 	.word	0x00000000
        /*049c*/ 	.short	0x010a
        /*049e*/ 	.byte	0x05
	.zero		1


	//   ....[60]....
        /*04a0*/ 	.word	0x00002d30
        /*04a4*/ 	.word	0x000000ff
        /*04a8*/ 	.word	0x00000000
        /*04ac*/ 	.short	0x010a
        /*04ae*/ 	.byte	0x05
	.zero		1


	//   ....[61]....
        /*04b0*/ 	.word	0x00002dc0
        /*04b4*/ 	.word	0x000000ff
        /*04b8*/ 	.word	0x00000000
        /*04bc*/ 	.short	0x010a
        /*04be*/ 	.byte	0x05
	.zero		1


	//   ....[62]....
        /*04c0*/ 	.word	0x00002e50
        /*04c4*/ 	.word	0x000000ff
        /*04c8*/ 	.word	0x00000000
        /*04cc*/ 	.short	0x010a
        /*04ce*/ 	.byte	0x05
	.zero		1


	//   ....[63]....
        /*04d0*/ 	.word	0x00002ef0
        /*04d4*/ 	.word	0x00000000
        /*04d8*/ 	.word	0x00000000
        /*04dc*/ 	.short	0x010a
        /*04de*/ 	.byte	0xff
	.zero		1


	//   ....[64]....
        /*04e0*/ 	.word	0x00003010
        /*04e4*/ 	.word	0x00000002
        /*04e8*/ 	.word	0x00000130
        /*04ec*/ 	.short	0x010a
        /*04ee*/ 	.byte	0xff
	.zero		1


	//   ....[65]....
        /*04f0*/ 	.word	0x00003070
        /*04f4*/ 	.word	0x00000004
        /*04f8*/ 	.word	0x00000000
        /*04fc*/ 	.short	0x0101
        /*04fe*/ 	.byte	0xff
	.zero		1


	//   ....[66]....
        /*0500*/ 	.word	0x00003090
        /*0504*/ 	.word	0x000000ff
        /*0508*/ 	.word	0x000000e0
        /*050c*/ 	.short	0x010a
        /*050e*/ 	.byte	0x04
	.zero		1


	//   ....[67]....
        /*0510*/ 	.word	0x000031b0
        /*0514*/ 	.word	0x00000002
        /*0518*/ 	.word	0x000000d0
        /*051c*/ 	.short	0x010a
        /*051e*/ 	.byte	0xff
	.zero		1


	//   ....[68]....
        /*0520*/ 	.word	0x000032c0
        /*0524*/ 	.word	0x00000002
        /*0528*/ 	.word	0x00000000
        /*052c*/ 	.short	0x0101
        /*052e*/ 	.byte	0xff
	.zero		1


	//   ....[69]....
        /*0530*/ 	.word	0x00003350
        /*0534*/ 	.word	0x000000ff
        /*0538*/ 	.word	0x000000e0
        /*053c*/ 	.short	0x0106
        /*053e*/ 	.byte	0x04
	.zero		1


	//   ....[70]....
        /*0540*/ 	.word	0x00003370
        /*0544*/ 	.word	0x000000ff
        /*0548*/ 	.word	0x000000e0
        /*054c*/ 	.short	0x010a
        /*054e*/ 	.byte	0x04
	.zero		1


	//   ....[71]....
        /*0550*/ 	.word	0x00003400
        /*0554*/ 	.word	0x000000ff
        /*0558*/ 	.word	0x000000e0
        /*055c*/ 	.short	0x0106
        /*055e*/ 	.byte	0x07
	.zero		1


	//   ....[72]....
        /*0560*/ 	.word	0x00003440
        /*0564*/ 	.word	0x00000000
        /*0568*/ 	.word	0x000000e0
        /*056c*/ 	.short	0x010a
        /*056e*/ 	.byte	0xff
	.zero		1


	//   ....[73]....
        /*0570*/ 	.word	0x00003a10
        /*0574*/ 	.word	0x00000000
        /*0578*/ 	.word	0x000000d0
        /*057c*/ 	.short	0x010a
        /*057e*/ 	.byte	0xff
	.zero		1


	//   ....[74]....
        /*0580*/ 	.word	0x00003b10
        /*0584*/ 	.word	0x00000003
        /*0588*/ 	.word	0x00000000
        /*058c*/ 	.short	0x0101
        /*058e*/ 	.byte	0xff
	.zero		1


	//   ....[75]....
        /*0590*/ 	.word	0x00003b20
        /*0594*/ 	.word	0x000000ff
        /*0598*/ 	.word	0x00000000
        /*059c*/ 	.short	0x010a
        /*059e*/ 	.byte	0x04
	.zero		1


	//   ....[76]....
        /*05a0*/ 	.word	0x00003ba0
        /*05a4*/ 	.word	0x000000ff
        /*05a8*/ 	.word	0x00000110
        /*05ac*/ 	.short	0x010a
        /*05ae*/ 	.byte	0x2e
	.zero		1


	//   ....[77]....
        /*05b0*/ 	.word	0x00003c80
        /*05b4*/ 	.word	0x000000ff
        /*05b8*/ 	.word	0x00000000
        /*05bc*/ 	.short	0x010a
        /*05be*/ 	.byte	0x07
	.zero		1


	//   ....[78]....
        /*05c0*/ 	.word	0x00003dc0
        /*05c4*/ 	.word	0x000000ff
        /*05c8*/ 	.word	0x00000000
        /*05cc*/ 	.short	0x010a
        /*05ce*/ 	.byte	0x04
	.zero		1


	//   ....[79]....
        /*05d0*/ 	.word	0x00004190
        /*05d4*/ 	.word	0x000000ff
        /*05d8*/ 	.word	0x00000000
        /*05dc*/ 	.short	0x010a
        /*05de*/ 	.byte	0x04
	.zero		1


	//   ....[80]....
        /*05e0*/ 	.word	0x00004220
        /*05e4*/ 	.word	0x000000ff
        /*05e8*/ 	.word	0x00000000
        /*05ec*/ 	.short	0x010a
        /*05ee*/ 	.byte	0x05
	.zero		1


	//   ....[81]....
        /*05f0*/ 	.word	0x000042b0
        /*05f4*/ 	.word	0x000000ff
        /*05f8*/ 	.word	0x00000000
        /*05fc*/ 	.short	0x010a
        /*05fe*/ 	.byte	0x05
	.zero		1


	//   ....[82]....
        /*0600*/ 	.word	0x00004340
        /*0604*/ 	.word	0x000000ff
        /*0608*/ 	.word	0x00000000
        /*060c*/ 	.short	0x010a
        /*060e*/ 	.byte	0x04
	.zero		1


	//   ....[83]....
        /*0610*/ 	.word	0x00004830
        /*0614*/ 	.word	0x00000003
        /*0618*/ 	.word	0x000000d0
        /*061c*/ 	.short	0x010a
        /*061e*/ 	.byte	0xff
	.zero		1


	//   ....[84]....
        /*0620*/ 	.word	0x000049a0
        /*0624*/ 	.word	0x00000000
        /*0628*/ 	.word	0x00000000
        /*062c*/ 	.short	0x0101
        /*062e*/ 	.byte	0xff
	.zero		1


	//   ....[85]....
        /*0630*/ 	.word	0x00004e60
        /*0634*/ 	.word	0x000000ff
        /*0638*/ 	.word	0x000000c8
        /*063c*/ 	.short	0x010a
        /*063e*/ 	.byte	0x11
	.zero		1


	//   ....[86]....
        /*0640*/ 	.word	0x00004ff0
        /*0644*/ 	.word	0x000000ff
        /*0648*/ 	.word	0x000000b8
        /*064c*/ 	.short	0x010a
        /*064e*/ 	.byte	0x11
	.zero		1


	//   ....[87]....
        /*0650*/ 	.word	0x00005220
        /*0654*/ 	.word	0x000000ff
        /*0658*/ 	.word	0x000000b0
        /*065c*/ 	.short	0x010b
        /*065e*/ 	.byte	0x11
	.zero		1


	//   ....[88]....
        /*0660*/ 	.word	0x00005230
        /*0664*/ 	.word	0x000000ff
        /*0668*/ 	.word	0x00000000
        /*066c*/ 	.short	0x0101
        /*066e*/ 	.byte	0x33
	.zero		1


	//   ....[89]....
        /*0670*/ 	.word	0x00005270
        /*0674*/ 	.word	0x00000000
        /*0678*/ 	.word	0x000000b8
        /*067c*/ 	.short	0x010a
        /*067e*/ 	.byte	0xff
	.zero		1


	//   ....[90]....
        /*0680*/ 	.word	0x000054e0
        /*0684*/ 	.word	0x00000008
        /*0688*/ 	.word	0x000000d0
        /*068c*/ 	.short	0x010a
        /*068e*/ 	.byte	0xff
	.zero		1


	//   ....[91]....
        /*0690*/ 	.word	0x00005660
        /*0694*/ 	.word	0x00000000
        /*0698*/ 	.word	0x00000000
        /*069c*/ 	.short	0x0101
        /*069e*/ 	.byte	0xff
	.zero		1


	//   ....[92]....
        /*06a0*/ 	.word	0x00005f00
        /*06a4*/ 	.word	0x000000ff
        /*06a8*/ 	.word	0x000000b0
        /*06ac*/ 	.short	0x010a
        /*06ae*/ 	.byte	0x2f
	.zero		1


	//   ....[93]....
        /*06b0*/ 	.word	0x00005f10
        /*06b4*/ 	.word	0x000000ff
        /*06b8*/ 	.word	0x000000f0
        /*06bc*/ 	.short	0x010a
        /*06be*/ 	.byte	0x2e
	.zero		1


	//   ....[94]....
        /*06c0*/ 	.word	0x00005fa0
        /*06c4*/ 	.word	0x000000ff
        /*06c8*/ 	.word	0x000000b0
        /*06cc*/ 	.short	0x010a
        /*06ce*/ 	.byte	0x2f
	.zero		1


	//   ....[95]....
        /*06d0*/ 	.word	0x00006120
        /*06d4*/ 	.word	0x000000ff
        /*06d8*/ 	.word	0x00000000
        /*06dc*/ 	.short	0x0101
        /*06de*/ 	.byte	0x04
	.zero		1


	//   ....[96]....
        /*06e0*/ 	.word	0x00006170
        /*06e4*/ 	.word	0x000000ff
        /*06e8*/ 	.word	0x000000f0
        /*06ec*/ 	.short	0x010a
        /*06ee*/ 	.byte	0x2e
	.zero		1


	//   ....[97]....
        /*06f0*/ 	.word	0x000063f0
        /*06f4*/ 	.word	0x000000ff
        /*06f8*/ 	.word	0x00000000
        /*06fc*/ 	.short	0x0101
        /*06fe*/ 	.byte	0x04
	.zero		1


	//   ....[98]....
        /*0700*/ 	.word	0x000067a0
        /*0704*/ 	.word	0x00000003
        /*0708*/ 	.word	0x00000140
        /*070c*/ 	.short	0x010a
        /*070e*/ 	.byte	0xff
	.zero		1


	//   ....[99]....
        /*0710*/ 	.word	0x00006800
        /*0714*/ 	.word	0x00000000
        /*0718*/ 	.word	0x00000058
        /*071c*/ 	.short	0x010a
        /*071e*/ 	.byte	0xff
	.zero		1


	//   ....[100]....
        /*0720*/ 	.word	0x00006860
        /*0724*/ 	.word	0x00000000
        /*0728*/ 	.word	0x00000058
        /*072c*/ 	.short	0x010a
        /*072e*/ 	.byte	0xff
	.zero		1


	//   ....[101]....
        /*0730*/ 	.word	0x000068b0
        /*0734*/ 	.word	0x00000003
        /*0738*/ 	.word	0x000000d0
        /*073c*/ 	.short	0x010a
        /*073e*/ 	.byte	0xff
	.zero		1


	//   ....[102]....
        /*0740*/ 	.word	0x00006910
        /*0744*/ 	.word	0x00000000
        /*0748*/ 	.word	0x00000000
        /*074c*/ 	.short	0x010a
        /*074e*/ 	.byte	0xff
	.zero		1


	//   ....[103]....
        /*0750*/ 	.word	0x00006970
        /*0754*/ 	.word	0x00000000
        /*0758*/ 	.word	0x00000000
        /*075c*/ 	.short	0x010a
        /*075e*/ 	.byte	0xff
	.zero		1


	//   ....[104]....
        /*0760*/ 	.word	0x000069d0
        /*0764*/ 	.word	0x00000000
        /*0768*/ 	.word	0x00000000
        /*076c*/ 	.short	0x010a
        /*076e*/ 	.byte	0xff
	.zero		1


	//   ....[105]....
        /*0770*/ 	.word	0x00006a30
        /*0774*/ 	.word	0x00000000
        /*0778*/ 	.word	0x00000000
        /*077c*/ 	.short	0x010a
        /*077e*/ 	.byte	0xff
	.zero		1


	//   ....[106]....
        /*0780*/ 	.word	0x00006a90
        /*0784*/ 	.word	0x00000000
        /*0788*/ 	.word	0x00000000
        /*078c*/ 	.short	0x010a
        /*078e*/ 	.byte	0xff
	.zero		1


	//   ....[107]....
        /*0790*/ 	.word	0x00006af0
        /*0794*/ 	.word	0x00000000
        /*0798*/ 	.word	0x00000000
        /*079c*/ 	.short	0x010a
        /*079e*/ 	.byte	0xff
	.zero		1


	//   ....[108]....
        /*07a0*/ 	.word	0x00006b50
        /*07a4*/ 	.word	0x00000000
        /*07a8*/ 	.word	0x00000000
        /*07ac*/ 	.short	0x010a
        /*07ae*/ 	.byte	0xff
	.zero		1


	//   ....[109]....
        /*07b0*/ 	.word	0x00006bb0
        /*07b4*/ 	.word	0x00000000
        /*07b8*/ 	.word	0x00000000
        /*07bc*/ 	.short	0x010a
        /*07be*/ 	.byte	0xff
	.zero		1


	//   ....[110]....
        /*07c0*/ 	.word	0x00006c10
        /*07c4*/ 	.word	0x00000000
        /*07c8*/ 	.word	0x00000000
        /*07cc*/ 	.short	0x010a
        /*07ce*/ 	.byte	0xff
	.zero		1


	//   ....[111]....
        /*07d0*/ 	.word	0x00006c70
        /*07d4*/ 	.word	0x00000000
        /*07d8*/ 	.word	0x00000000
        /*07dc*/ 	.short	0x010a
        /*07de*/ 	.byte	0xff
	.zero		1


	//   ....[112]....
        /*07e0*/ 	.word	0x00006cc0
        /*07e4*/ 	.word	0x00000002
        /*07e8*/ 	.word	0x00000130
        /*07ec*/ 	.short	0x010a
        /*07ee*/ 	.byte	0xff
	.zero		1


	//   ....[113]....
        /*07f0*/ 	.word	0x00006d20
        /*07f4*/ 	.word	0x00000002
        /*07f8*/ 	.word	0x000000e0
        /*07fc*/ 	.short	0x010a
        /*07fe*/ 	.byte	0xff
	.zero		1


	//   ....[114]....
        /*0800*/ 	.word	0x00006d70
        /*0804*/ 	.word	0x00000002
        /*0808*/ 	.word	0x000000d0
        /*080c*/ 	.short	0x010a
        /*080e*/ 	.byte	0xff
	.zero		1


	//   ....[115]....
        /*0810*/ 	.word	0x00006dd0
        /*0814*/ 	.word	0x00000000
        /*0818*/ 	.word	0x000000e0
        /*081c*/ 	.short	0x010a
        /*081e*/ 	.byte	0xff
	.zero		1


	//   ....[116]....
        /*0820*/ 	.word	0x00006e20
        /*0824*/ 	.word	0x00000000
        /*0828*/ 	.word	0x000000d0
        /*082c*/ 	.short	0x010a
        /*082e*/ 	.byte	0xff
	.zero		1


	//   ....[117]....
        /*0830*/ 	.word	0x00006e80
        /*0834*/ 	.word	0x00000003
        /*0838*/ 	.word	0x00000110
        /*083c*/ 	.short	0x010a
        /*083e*/ 	.byte	0xff
	.zero		1


	//   ....[118]....
        /*0840*/ 	.word	0x00006ee0
        /*0844*/ 	.word	0x00000000
        /*0848*/ 	.word	0x00000000
        /*084c*/ 	.short	0x010a
        /*084e*/ 	.byte	0xff
	.zero		1


	//   ....[119]....
        /*0850*/ 	.word	0x00006f40
        /*0854*/ 	.word	0x00000000
        /*0858*/ 	.word	0x00000000
        /*085c*/ 	.short	0x010a
        /*085e*/ 	.byte	0xff
	.zero		1


	//   ....[120]....
        /*0860*/ 	.word	0x00006fa0
        /*0864*/ 	.word	0x00000000
        /*0868*/ 	.word	0x00000000
        /*086c*/ 	.short	0x010a
        /*086e*/ 	.byte	0xff
	.zero		1


	//   ....[121]....
        /*0870*/ 	.word	0x00007000
        /*0874*/ 	.word	0x00000000
        /*0878*/ 	.word	0x00000000
        /*087c*/ 	.short	0x010a
        /*087e*/ 	.byte	0xff
	.zero		1


	//   ....[122]....
        /*0880*/ 	.word	0x00007060
        /*0884*/ 	.word	0x00000000
        /*0888*/ 	.word	0x00000000
        /*088c*/ 	.short	0x010a
        /*088e*/ 	.byte	0xff
	.zero		1


	//   ....[123]....
        /*0890*/ 	.word	0x000070b0
        /*0894*/ 	.word	0x00000003
        /*0898*/ 	.word	0x000000d0
        /*089c*/ 	.short	0x010a
        /*089e*/ 	.byte	0xff
	.zero		1


	//   ....[124]....
        /*08a0*/ 	.word	0x00007110
        /*08a4*/ 	.word	0x00000000
        /*08a8*/ 	.word	0x000000c8
        /*08ac*/ 	.short	0x010a
        /*08ae*/ 	.byte	0xff
	.zero		1


	//   ....[125]....
        /*08b0*/ 	.word	0x00007170
        /*08b4*/ 	.word	0x00000003
        /*08b8*/ 	.word	0x000000b8
        /*08bc*/ 	.short	0x010a
        /*08be*/ 	.byte	0xff
	.zero		1


	//   ....[126]....
        /*08c0*/ 	.word	0x000071c0
        /*08c4*/ 	.word	0x00000008
        /*08c8*/ 	.word	0x000000d0
        /*08cc*/ 	.short	0x010a
        /*08ce*/ 	.byte	0xff
	.zero		1


	//   ....[127]....
        /*08d0*/ 	.word	0x00007220
        /*08d4*/ 	.word	0x00000000
        /*08d8*/ 	.word	0x000000b0
        /*08dc*/ 	.short	0x010a
        /*08de*/ 	.byte	0xff
	.zero		1


	//   ....[128]....
        /*08e0*/ 	.word	0x00007280
        /*08e4*/ 	.word	0x00000000
        /*08e8*/ 	.word	0x000000f0
        /*08ec*/ 	.short	0x010a
        /*08ee*/ 	.byte	0xff
	.zero		1


	//----- nvinfo : EIATTR_NUM_MBARRIERS
	.align		4
.L_44:
        /*08f0*/ 	.byte	0x03, 0x38
        /*08f2*/ 	.short	0x002a


	//----- nvinfo : EIATTR_EXIT_INSTR_OFFSETS
	.align		4
        /*08f4*/ 	.byte	0x04, 0x1c
        /*08f6*/ 	.short	(.L_46 - .L_45)


	//   ....[0]....
.L_45:
        /*08f8*/ 	.word	0x00002f20


	//   ....[1]....
        /*08fc*/ 	.word	0x00003410


	//   ....[2]....
        /*0900*/ 	.word	0x00003470


	//   ....[3]....
        /*0904*/ 	.word	0x000045a0


	//   ....[4]....
        /*0908*/ 	.word	0x000052a0


	//   ....[5]....
        /*090c*/ 	.word	0x000052e0


	//   ....[6]....
        /*0910*/ 	.word	0x00006790


	//----- nvinfo : EIATTR_MAX_THREADS
	.align		4
.L_46:
        /*0914*/ 	.byte	0x04, 0x05
        /*0916*/ 	.short	(.L_48 - .L_47)
.L_47:
        /*0918*/ 	.word	0x00000100
        /*091c*/ 	.word	0x00000001
        /*0920*/ 	.word	0x00000001


	//----- nvinfo : EIATTR_CRS_STACK_SIZE
	.align		4
.L_48:
        /*0924*/ 	.byte	0x04, 0x1e
        /*0926*/ 	.short	(.L_50 - .L_49)
.L_49:
        /*0928*/ 	.word	0x00000000


	//----- nvinfo : EIATTR_CBANK_PARAM_SIZE
	.align		4
.L_50:
        /*092c*/ 	.byte	0x03, 0x19
        /*092e*/ 	.short	0x0800


	//----- nvinfo : EIATTR_PARAM_CBANK
	.align		4
        /*0930*/ 	.byte	0x04, 0x0a
        /*0932*/ 	.short	(.L_52 - .L_51)
	.align		4
.L_51:
        /*0934*/ 	.word	index@(.nv.constant0._ZN7cutlass13device_kernelINS_4gemm6kernel13GemmUniversalIN4cute5tupleIJiiiiEEENS1_10collective13CollectiveMmaINS1_35MainloopSm100TmaUmmaWarpSpecializedILi11ELi2ELi4ENS5_IJNS4_1CILi2EEENSA_ILi1EEESC_EEEEENS5_IJNSA_ILi64EEENSA_ILi16EEENSA_ILi256EEEEEENS_12float_e4m3_tENS5_IJlSC_lEEESJ_SK_NS4_8TiledMMAINS4_8MMA_AtomIJNS4_10MMA_TraitsINS4_19SM100_MMA_F8F6F4_SSEJSJ_SJ_fSF_SG_NS4_17integral_constantINS4_4UMMA5MajorELSR_0EEESS_NSP_INSQ_7ScaleInELST_0EEESU_EEEEEENS4_6LayoutINS5_IJSC_SC_SC_EEENS5_IJNSA_ILi0EEESZ_SZ_EEEEENS5_IJNS4_10UnderscoreES12_S12_EEEEENS4_13SM90_TMA_LOADENS4_14ComposedLayoutINS4_7SwizzleILi3ELi4ELi3EEENS4_18smem_ptr_flag_bitsILi8EEENSX_INS5_IJNSA_ILi8EEENSA_ILi128EEEEEENS5_IJS1C_SC_EEEEEEEvNS4_8identityENS4_23SM90_TMA_LOAD_MULTICASTES1G_vS1H_EENS_8epilogue10collective18CollectiveEpilogueINS1K_23Sm100TmaWarpSpecializedILi1ELi1ELi8ELb0ELb0EEEJSI_NS5_IJNSX_ISF_SC_EENSX_ISG_SC_EEEEESJ_SK_SJ_SK_NS1K_6fusion15FusionCallbacksIS1O_NS1S_17LinearCombinationISJ_fSJ_fLNS_15FloatRoundStyleE2EEESI_S1R_JEEENS4_5SM1004TMEM4LOAD25SM100_TMEM_LOAD_16dp32b8xES15_NS16_INS17_ILi0ELi4ELi3EEES1A_NSX_INS5_IJS1B_SG_EEENS5_IJSG_SC_EEEEEEENS4_39AutoVectorizingCopyWithAssumedAlignmentILi128EEENS4_14SM90_TMA_STOREES26_S28_S28_EEEvvEEEEvNT_6ParamsE)
        /*0938*/ 	.short	0x0380
        /*093a*/ 	.short	0x0800


	//----- nvinfo : EIATTR_SW_WAR
	.align		4
.L_52:
        /*093c*/ 	.byte	0x04, 0x36
        /*093e*/ 	.short	(.L_54 - .L_53)
.L_53:
        /*0940*/ 	.word	0x00000008
.L_54:


//--------------------- .nv.callgraph             --------------------------
	.section	.nv.callgraph,"",@"SHT_CUDA_CALLGRAPH"
	.align	4
	.sectionentsize	8
	.align		4
        /*0000*/ 	.word	0x00000000
	.align		4
        /*0004*/ 	.word	0xffffffff
	.align		4
        /*0008*/ 	.word	index@(_ZN7cutlass13device_kernelINS_4gemm6kernel13GemmUniversalIN4cute5tupleIJiiiiEEENS1_10collective13CollectiveMmaINS1_35MainloopSm100TmaUmmaWarpSpecializedILi11ELi2ELi4ENS5_IJNS4_1CILi2EEENSA_ILi1EEESC_EEEEENS5_IJNSA_ILi64EEENSA_ILi16EEENSA_ILi256EEEEEENS_12float_e4m3_tENS5_IJlSC_lEEESJ_SK_NS4_8TiledMMAINS4_8MMA_AtomIJNS4_10MMA_TraitsINS4_19SM100_MMA_F8F6F4_SSEJSJ_SJ_fSF_SG_NS4_17integral_constantINS4_4UMMA5MajorELSR_0EEESS_NSP_INSQ_7ScaleInELST_0EEESU_EEEEEENS4_6LayoutINS5_IJSC_SC_SC_EEENS5_IJNSA_ILi0EEESZ_SZ_EEEEENS5_IJNS4_10UnderscoreES12_S12_EEEEENS4_13SM90_TMA_LOADENS4_14ComposedLayoutINS4_7SwizzleILi3ELi4ELi3EEENS4_18smem_ptr_flag_bitsILi8EEENSX_INS5_IJNSA_ILi8EEENSA_ILi128EEEEEENS5_IJS1C_SC_EEEEEEEvNS4_8identityENS4_23SM90_TMA_LOAD_MULTICASTES1G_vS1H_EENS_8epilogue10collective18CollectiveEpilogueINS1K_23Sm100TmaWarpSpecializedILi1ELi1ELi8ELb0ELb0EEEJSI_NS5_IJNSX_ISF_SC_EENSX_ISG_SC_EEEEESJ_SK_SJ_SK_NS1K_6fusion15FusionCallbacksIS1O_NS1S_17LinearCombinationISJ_fSJ_fLNS_15FloatRoundStyleE2EEESI_S1R_JEEENS4_5SM1004TMEM4LOAD25SM100_TMEM_LOAD_16dp32b8xES15_NS16_INS17_ILi0ELi4ELi3EEES1A_NSX_INS5_IJS1B_SG_EEENS5_IJSG_SC_EEEEEEENS4_39AutoVectorizingCopyWithAssumedAlignmentILi128EEENS4_14SM90_TMA_STOREES26_S28_S28_EEEvvEEEEvNT_6ParamsE)
	.align		4
        /*000c*/ 	.word	index@(__assertfail)
	.align		4
        /*0010*/ 	.word	0x00000000
	.align		4
        /*0014*/ 	.word	0xfffffffe
	.align		4
        /*0018*/ 	.word	0x00000000
	.align		4
        /*001c*/ 	.word	0xfffffffd
	.align		4
        /*0020*/ 	.word	0x00000000
	.align		4
        /*0024*/ 	.word	0xfffffffc


//--------------------- .nv.constant4             --------------------------
	.section	.nv.constant4,"a",@progbits
	.align	8
	.align		8
.nv.constant4:
        /*0000*/ 	.dword	__assertfail
	.align		8
        /*0008*/ 	.dword	__unnamed_1
	.align		8
        /*0010*/ 	.dword	_ZN40_INTERNAL_a69c3a44_4_k_cu_c6ecf296_187404cuda3std3__45__cpo5beginE
	.align		8
        /*0018*/ 	.dword	_ZN40_INTERNAL_a69c3a44_4_k_cu_c6ecf296_187404cuda3std3__45__cpo3endE
	.align		8
        /*0020*/ 	.dword	_ZN40_INTERNAL_a69c3a44_4_k_cu_c6ecf296_187404cuda3std3__45__cpo6cbeginE
	.align		8
        /*0028*/ 	.dword	_ZN40_INTERNAL_a69c3a44_4_k_cu_c6ecf296_187404cuda3std3__45__cpo4cendE
	.align		8
        /*0030*/ 	.dword	_ZN40_INTERNAL_a69c3a44_4_k_cu_c6ecf296_187404cuda3std3__442_GLOBAL__N__a69c3a44_4_k_cu_c6ecf296_187406ignoreE
	.align		8
        /*0038*/ 	.dword	_ZN40_INTERNAL_a69c3a44_4_k_cu_c6ecf296_187404cuda3std3__419piecewise_constructE
	.align		8
        /*0040*/ 	.dword	_ZN40_INTERNAL_a69c3a44_4_k_cu_c6ecf296_187404cuda3std3__48in_placeE
	.align		8
        /*0048*/ 	.dword	_ZN40_INTERNAL_a69c3a44_4_k_cu_c6ecf296_187404cuda3std6ranges3__45__cpo4swapE
	.align		8
        /*0050*/ 	.dword	_ZN40_INTERNAL_a69c3a44_4_k_cu_c6ecf296_187404cuda3std6ranges3__45__cpo9iter_moveE
	.align		8
        /*0058*/ 	.dword	_ZN40_INTERNAL_a69c3a44_4_k_cu_c6ecf296_187404cute7productE
	.align		8
        /*0060*/ 	.dword	_ZN40_INTERNAL_a69c3a44_4_k_cu_c6ecf296_187404cute1_E
	.align		8
        /*0068*/ 	.dword	$str$25
	.align		8
        /*0070*/ 	.dword	$str$26


//--------------------- .text._ZN7cutlass13device_kernelINS_4gemm6kernel13GemmUniversalIN4cute5tupleIJiiiiEEENS1_10collective13CollectiveMmaINS1_35MainloopSm100TmaUmmaWarpSpecializedILi11ELi2ELi4ENS5_IJNS4_1CILi2EEENSA_ILi1EEESC_EEEEENS5_IJNSA_ILi64EEENSA_ILi16EEENSA_ILi256EEEEEENS_12float_e4m3_tENS5_IJlSC_lEEESJ_SK_NS4_8TiledMMAINS4_8MMA_AtomIJNS4_10MMA_TraitsINS4_19SM100_MMA_F8F6F4_SSEJSJ_SJ_fSF_SG_NS4_17integral_constantINS4_4UMMA5MajorELSR_0EEESS_NSP_INSQ_7ScaleInELST_0EEESU_EEEEEENS4_6LayoutINS5_IJSC_SC_SC_EEENS5_IJNSA_ILi0EEESZ_SZ_EEEEENS5_IJNS4_10UnderscoreES12_S12_EEEEENS4_13SM90_TMA_LOADENS4_14ComposedLayoutINS4_7SwizzleILi3ELi4ELi3EEENS4_18smem_ptr_flag_bitsILi8EEENSX_INS5_IJNSA_ILi8EEENSA_ILi128EEEEEENS5_IJS1C_SC_EEEEEEEvNS4_8identityENS4_23SM90_TMA_LOAD_MULTICASTES1G_vS1H_EENS_8epilogue10collective18CollectiveEpilogueINS1K_23Sm100TmaWarpSpecializedILi1ELi1ELi8ELb0ELb0EEEJSI_NS5_IJNSX_ISF_SC_EENSX_ISG_SC_EEEEESJ_SK_SJ_SK_NS1K_6fusion15FusionCallbacksIS1O_NS1S_17LinearCombinationISJ_fSJ_fLNS_15FloatRoundStyleE2EEESI_S1R_JEEENS4_5SM1004TMEM4LOAD25SM100_TMEM_LOAD_16dp32b8xES15_NS16_INS17_ILi0ELi4ELi3EEES1A_NSX_INS5_IJS1B_SG_EEENS5_IJSG_SC_EEEEEEENS4_39AutoVectorizingCopyWithAssumedAlignmentILi128EEENS4_14SM90_TMA_STOREES26_S28_S28_EEEvvEEEEvNT_6ParamsE --------------------------
	.section	.text._ZN7cutlass13device_kernelINS_4gemm6kernel13GemmUniversalIN4cute5tupleIJiiiiEEENS1_10collective13CollectiveMmaINS1_35MainloopSm100TmaUmmaWarpSpecializedILi11ELi2ELi4ENS5_IJNS4_1CILi2EEENSA_ILi1EEESC_EEEEENS5_IJNSA_ILi64EEENSA_ILi16EEENSA_ILi256EEEEEENS_12float_e4m3_tENS5_IJlSC_lEEESJ_SK_NS4_8TiledMMAINS4_8MMA_AtomIJNS4_10MMA_TraitsINS4_19SM100_MMA_F8F6F4_SSEJSJ_SJ_fSF_SG_NS4_17integral_constantINS4_4UMMA5MajorELSR_0EEESS_NSP_INSQ_7ScaleInELST_0EEESU_EEEEEENS4_6LayoutINS5_IJSC_SC_SC_EEENS5_IJNSA_ILi0EEESZ_SZ_EEEEENS5_IJNS4_10UnderscoreES12_S12_EEEEENS4_13SM90_TMA_LOADENS4_14ComposedLayoutINS4_7SwizzleILi3ELi4ELi3EEENS4_18smem_ptr_flag_bitsILi8EEENSX_INS5_IJNSA_ILi8EEENSA_ILi128EEEEEENS5_IJS1C_SC_EEEEEEEvNS4_8identityENS4_23SM90_TMA_LOAD_MULTICASTES1G_vS1H_EENS_8epilogue10collective18CollectiveEpilogueINS1K_23Sm100TmaWarpSpecializedILi1ELi1ELi8ELb0ELb0EEEJSI_NS5_IJNSX_ISF_SC_EENSX_ISG_SC_EEEEESJ_SK_SJ_SK_NS1K_6fusion15FusionCallbacksIS1O_NS1S_17LinearCombinationISJ_fSJ_fLNS_15FloatRoundStyleE2EEESI_S1R_JEEENS4_5SM1004TMEM4LOAD25SM100_TMEM_LOAD_16dp32b8xES15_NS16_INS17_ILi0ELi4ELi3EEES1A_NSX_INS5_IJS1B_SG_EEENS5_IJSG_SC_EEEEEEENS4_39AutoVectorizingCopyWithAssumedAlignmentILi128EEENS4_14SM90_TMA_STOREES26_S28_S28_EEEvvEEEEvNT_6ParamsE,"ax",@progbits
	.align	128
.text._ZN7cutlass13device_kernelINS_4gemm6kernel13GemmUniversalIN4cute5tupleIJiiiiEEENS1_10collective13CollectiveMmaINS1_35MainloopSm100TmaUmmaWarpSpecializedILi11ELi2ELi4ENS5_IJNS4_1CILi2EEENSA_ILi1EEESC_EEEEENS5_IJNSA_ILi64EEENSA_ILi16EEENSA_ILi256EEEEEENS_12float_e4m3_tENS5_IJlSC_lEEESJ_SK_NS4_8TiledMMAINS4_8MMA_AtomIJNS4_10MMA_TraitsINS4_19SM100_MMA_F8F6F4_SSEJSJ_SJ_fSF_SG_NS4_17integral_constantINS4_4UMMA5MajorELSR_0EEESS_NSP_INSQ_7ScaleInELST_0EEESU_EEEEEENS4_6LayoutINS5_IJSC_SC_SC_EEENS5_IJNSA_ILi0EEESZ_SZ_EEEEENS5_IJNS4_10UnderscoreES12_S12_EEEEENS4_13SM90_TMA_LOADENS4_14ComposedLayoutINS4_7SwizzleILi3ELi4ELi3EEENS4_18smem_ptr_flag_bitsILi8EEENSX_INS5_IJNSA_ILi8EEENSA_ILi128EEEEEENS5_IJS1C_SC_EEEEEEEvNS4_8identityENS4_23SM90_TMA_LOAD_MULTICASTES1G_vS1H_EENS_8epilogue10collective18CollectiveEpilogueINS1K_23Sm100TmaWarpSpecializedILi1ELi1ELi8ELb0ELb0EEEJSI_NS5_IJNSX_ISF_SC_EENSX_ISG_SC_EEEEESJ_SK_SJ_SK_NS1K_6fusion15FusionCallbacksIS1O_NS1S_17LinearCombinationISJ_fSJ_fLNS_15FloatRoundStyleE2EEESI_S1R_JEEENS4_5SM1004TMEM4LOAD25SM100_TMEM_LOAD_16dp32b8xES15_NS16_INS17_ILi0ELi4ELi3EEES1A_NSX_INS5_IJS1B_SG_EEENS5_IJSG_SC_EEEEEEENS4_39AutoVectorizingCopyWithAssumedAlignmentILi128EEENS4_14SM90_TMA_STOREES26_S28_S28_EEEvvEEEEvNT_6ParamsE:
        .type           _ZN7cutlass13device_kernelINS_4gemm6kernel13GemmUniversalIN4cute5tupleIJiiiiEEENS1_10collective13CollectiveMmaINS1_35MainloopSm100TmaUmmaWarpSpecializedILi11ELi2ELi4ENS5_IJNS4_1CILi2EEENSA_ILi1EEESC_EEEEENS5_IJNSA_ILi64EEENSA_ILi16EEENSA_ILi256EEEEEENS_12float_e4m3_tENS5_IJlSC_lEEESJ_SK_NS4_8TiledMMAINS4_8MMA_AtomIJNS4_10MMA_TraitsINS4_19SM100_MMA_F8F6F4_SSEJSJ_SJ_fSF_SG_NS4_17integral_constantINS4_4UMMA5MajorELSR_0EEESS_NSP_INSQ_7ScaleInELST_0EEESU_EEEEEENS4_6LayoutINS5_IJSC_SC_SC_EEENS5_IJNSA_ILi0EEESZ_SZ_EEEEENS5_IJNS4_10UnderscoreES12_S12_EEEEENS4_13SM90_TMA_LOADENS4_14ComposedLayoutINS4_7SwizzleILi3ELi4ELi3EEENS4_18smem_ptr_flag_bitsILi8EEENSX_INS5_IJNSA_ILi8EEENSA_ILi128EEEEEENS5_IJS1C_SC_EEEEEEEvNS4_8identityENS4_23SM90_TMA_LOAD_MULTICASTES1G_vS1H_EENS_8epilogue10collective18CollectiveEpilogueINS1K_23Sm100TmaWarpSpecializedILi1ELi1ELi8ELb0ELb0EEEJSI_NS5_IJNSX_ISF_SC_EENSX_ISG_SC_EEEEESJ_SK_SJ_SK_NS1K_6fusion15FusionCallbacksIS1O_NS1S_17LinearCombinationISJ_fSJ_fLNS_15FloatRoundStyleE2EEESI_S1R_JEEENS4_5SM1004TMEM4LOAD25SM100_TMEM_LOAD_16dp32b8xES15_NS16_INS17_ILi0ELi4ELi3EEES1A_NSX_INS5_IJS1B_SG_EEENS5_IJSG_SC_EEEEEEENS4_39AutoVectorizingCopyWithAssumedAlignmentILi128EEENS4_14SM90_TMA_STOREES26_S28_S28_EEEvvEEEEvNT_6ParamsE,@function
        .size           _ZN7cutlass13device_kernelINS_4gemm6kernel13GemmUniversalIN4cute5tupleIJiiiiEEENS1_10collective13CollectiveMmaINS1_35MainloopSm100TmaUmmaWarpSpecializedILi11ELi2ELi4ENS5_IJNS4_1CILi2EEENSA_ILi1EEESC_EEEEENS5_IJNSA_ILi64EEENSA_ILi16EEENSA_ILi256EEEEEENS_12float_e4m3_tENS5_IJlSC_lEEESJ_SK_NS4_8TiledMMAINS4_8MMA_AtomIJNS4_10MMA_TraitsINS4_19SM100_MMA_F8F6F4_SSEJSJ_SJ_fSF_SG_NS4_17integral_constantINS4_4UMMA5MajorELSR_0EEESS_NSP_INSQ_7ScaleInELST_0EEESU_EEEEEENS4_6LayoutINS5_IJSC_SC_SC_EEENS5_IJNSA_ILi0EEESZ_SZ_EEEEENS5_IJNS4_10UnderscoreES12_S12_EEEEENS4_13SM90_TMA_LOADENS4_14ComposedLayoutINS4_7SwizzleILi3ELi4ELi3EEENS4_18smem_ptr_flag_bitsILi8EEENSX_INS5_IJNSA_ILi8EEENSA_ILi128EEEEEENS5_IJS1C_SC_EEEEEEEvNS4_8identityENS4_23SM90_TMA_LOAD_MULTICASTES1G_vS1H_EENS_8epilogue10collective18CollectiveEpilogueINS1K_23Sm100TmaWarpSpecializedILi1ELi1ELi8ELb0ELb0EEEJSI_NS5_IJNSX_ISF_SC_EENSX_ISG_SC_EEEEESJ_SK_SJ_SK_NS1K_6fusion15FusionCallbacksIS1O_NS1S_17LinearCombinationISJ_fSJ_fLNS_15FloatRoundStyleE2EEESI_S1R_JEEENS4_5SM1004TMEM4LOAD25SM100_TMEM_LOAD_16dp32b8xES15_NS16_INS17_ILi0ELi4ELi3EEES1A_NSX_INS5_IJS1B_SG_EEENS5_IJSG_SC_EEEEEEENS4_39AutoVectorizingCopyWithAssumedAlignmentILi128EEENS4_14SM90_TMA_STOREES26_S28_S28_EEEvvEEEEvNT_6ParamsE,(.L_x_154 - _ZN7cutlass13device_kernelINS_4gemm6kernel13GemmUniversalIN4cute5tupleIJiiiiEEENS1_10collective13CollectiveMmaINS1_35MainloopSm100TmaUmmaWarpSpecializedILi11ELi2ELi4ENS5_IJNS4_1CILi2EEENSA_ILi1EEESC_EEEEENS5_IJNSA_ILi64EEENSA_ILi16EEENSA_ILi256EEEEEENS_12float_e4m3_tENS5_IJlSC_lEEESJ_SK_NS4_8TiledMMAINS4_8MMA_AtomIJNS4_10MMA_TraitsINS4_19SM100_MMA_F8F6F4_SSEJSJ_SJ_fSF_SG_NS4_17integral_constantINS4_4UMMA5MajorELSR_0EEESS_NSP_INSQ_7ScaleInELST_0EEESU_EEEEEENS4_6LayoutINS5_IJSC_SC_SC_EEENS5_IJNSA_ILi0EEESZ_SZ_EEEEENS5_IJNS4_10UnderscoreES12_S12_EEEEENS4_13SM90_TMA_LOADENS4_14ComposedLayoutINS4_7SwizzleILi3ELi4ELi3EEENS4_18smem_ptr_flag_bitsILi8EEENSX_INS5_IJNSA_ILi8EEENSA_ILi128EEEEEENS5_IJS1C_SC_EEEEEEEvNS4_8identityENS4_23SM90_TMA_LOAD_MULTICASTES1G_vS1H_EENS_8epilogue10collective18CollectiveEpilogueINS1K_23Sm100TmaWarpSpecializedILi1ELi1ELi8ELb0ELb0EEEJSI_NS5_IJNSX_ISF_SC_EENSX_ISG_SC_EEEEESJ_SK_SJ_SK_NS1K_6fusion15FusionCallbacksIS1O_NS1S_17LinearCombinationISJ_fSJ_fLNS_15FloatRoundStyleE2EEESI_S1R_JEEENS4_5SM1004TMEM4LOAD25SM100_TMEM_LOAD_16dp32b8xES15_NS16_INS17_ILi0ELi4ELi3EEES1A_NSX_INS5_IJS1B_SG_EEENS5_IJSG_SC_EEEEEEENS4_39AutoVectorizingCopyWithAssumedAlignmentILi128EEENS4_14SM90_TMA_STOREES26_S28_S28_EEEvvEEEEvNT_6ParamsE)
        .other          _ZN7cutlass13device_kernelINS_4gemm6kernel13GemmUniversalIN4cute5tupleIJiiiiEEENS1_10collective13CollectiveMmaINS1_35MainloopSm100TmaUmmaWarpSpecializedILi11ELi2ELi4ENS5_IJNS4_1CILi2EEENSA_ILi1EEESC_EEEEENS5_IJNSA_ILi64EEENSA_ILi16EEENSA_ILi256EEEEEENS_12float_e4m3_tENS5_IJlSC_lEEESJ_SK_NS4_8TiledMMAINS4_8MMA_AtomIJNS4_10MMA_TraitsINS4_19SM100_MMA_F8F6F4_SSEJSJ_SJ_fSF_SG_NS4_17integral_constantINS4_4UMMA5MajorELSR_0EEESS_NSP_INSQ_7ScaleInELST_0EEESU_EEEEEENS4_6LayoutINS5_IJSC_SC_SC_EEENS5_IJNSA_ILi0EEESZ_SZ_EEEEENS5_IJNS4_10UnderscoreES12_S12_EEEEENS4_13SM90_TMA_LOADENS4_14ComposedLayoutINS4_7SwizzleILi3ELi4ELi3EEENS4_18smem_ptr_flag_bitsILi8EEENSX_INS5_IJNSA_ILi8EEENSA_ILi128EEEEEENS5_IJS1C_SC_EEEEEEEvNS4_8identityENS4_23SM90_TMA_LOAD_MULTICASTES1G_vS1H_EENS_8epilogue10collective18CollectiveEpilogueINS1K_23Sm100TmaWarpSpecializedILi1ELi1ELi8ELb0ELb0EEEJSI_NS5_IJNSX_ISF_SC_EENSX_ISG_SC_EEEEESJ_SK_SJ_SK_NS1K_6fusion15FusionCallbacksIS1O_NS1S_17LinearCombinationISJ_fSJ_fLNS_15FloatRoundStyleE2EEESI_S1R_JEEENS4_5SM1004TMEM4LOAD25SM100_TMEM_LOAD_16dp32b8xES15_NS16_INS17_ILi0ELi4ELi3EEES1A_NSX_INS5_IJS1B_SG_EEENS5_IJSG_SC_EEEEEEENS4_39AutoVectorizingCopyWithAssumedAlignmentILi128EEENS4_14SM90_TMA_STOREES26_S28_S28_EEEvvEEEEvNT_6ParamsE,@"STO_CUDA_ENTRY STV_DEFAULT"
_ZN7cutlass13device_kernelINS_4gemm6kernel13GemmUniversalIN4cute5tupleIJiiiiEEENS1_10collective13CollectiveMmaINS1_35MainloopSm100TmaUmmaWarpSpecializedILi11ELi2ELi4ENS5_IJNS4_1CILi2EEENSA_ILi1EEESC_EEEEENS5_IJNSA_ILi64EEENSA_ILi16EEENSA_ILi256EEEEEENS_12float_e4m3_tENS5_IJlSC_lEEESJ_SK_NS4_8TiledMMAINS4_8MMA_AtomIJNS4_10MMA_TraitsINS4_19SM100_MMA_F8F6F4_SSEJSJ_SJ_fSF_SG_NS4_17integral_constantINS4_4UMMA5MajorELSR_0EEESS_NSP_INSQ_7ScaleInELST_0EEESU_EEEEEENS4_6LayoutINS5_IJSC_SC_SC_EEENS5_IJNSA_ILi0EEESZ_SZ_EEEEENS5_IJNS4_10UnderscoreES12_S12_EEEEENS4_13SM90_TMA_LOADENS4_14ComposedLayoutINS4_7SwizzleILi3ELi4ELi3EEENS4_18smem_ptr_flag_bitsILi8EEENSX_INS5_IJNSA_ILi8EEENSA_ILi128EEEEEENS5_IJS1C_SC_EEEEEEEvNS4_8identityENS4_23SM90_TMA_LOAD_MULTICASTES1G_vS1H_EENS_8epilogue10collective18CollectiveEpilogueINS1K_23Sm100TmaWarpSpecializedILi1ELi1ELi8ELb0ELb0EEEJSI_NS5_IJNSX_ISF_SC_EENSX_ISG_SC_EEEEESJ_SK_SJ_SK_NS1K_6fusion15FusionCallbacksIS1O_NS1S_17LinearCombinationISJ_fSJ_fLNS_15FloatRoundStyleE2EEESI_S1R_JEEENS4_5SM1004TMEM4LOAD25SM100_TMEM_LOAD_16dp32b8xES15_NS16_INS17_ILi0ELi4ELi3EEES1A_NSX_INS5_IJS1B_SG_EEENS5_IJSG_SC_EEEEEEENS4_39AutoVectorizingCopyWithAssumedAlignmentILi128EEENS4_14SM90_TMA_STOREES26_S28_S28_EEEvvEEEEvNT_6ParamsE:
[----:B------:R-:W1:Y:S01]  /*0000*/  LDC R1, c[0x0][0x37c] ;  /* 0x0000df00ff017b82 */ /* 0x000e620000000800 */
[----:B------:R-:W2:Y:S01]  /*0010*/  S2R R34, SR_TID.X ;  /* 0x0000000000227919 */ /* 0x000ea20000002100 */
[----:B------:R-:W3:Y:S01]  /*0020*/  LDCU.64 UR8, c[0x0][0x890] ;  /* 0x00011200ff0877ac */ /* 0x000ee20008000a00 */
[----:B------:R-:W-:Y:S02]  /*0030*/  PRMT R27, RZ, 0x7610, R27 ;  /* 0x00007610ff1b7816 */ /* 0x000fe4000000001b */
[----:B------:R-:W-:Y:S01]  /*0040*/  ELECT P3, URZ, PT ;  /* 0x0000000000ff782f */ /* 0x000fe20003860000 */
[----:B---3--:R-:W-:-:S04]  /*0050*/  UISETP.NE.U32.AND UP0, UPT, UR8, URZ, UPT ;  /* 0x000000ff0800728c */ /* 0x008fc8000bf05070 */
[----:B------:R-:W-:Y:S01]  /*0060*/  UISETP.NE.AND.EX UP0, UPT, UR9, URZ, UPT, UP0 ;  /* 0x000000ff0900728c */ /* 0x000fe2000bf05300 */
[----:B--2---:R-:W-:-:S05]  /*0070*/  SHF.R.U32.HI R28, RZ, 0x5, R34 ;  /* 0x00000005ff1c7819 */ /* 0x004fca0000011622 */
[----:B------:R-:W2:Y:S02]  /*0080*/  SHFL.IDX PT, R0, R28, RZ, 0x1f ;  /* 0x00001fff1c007589 */ /* 0x000ea400000e0000 */
[----:B--2---:R-:W-:Y:S01]  /*0090*/  R2UR UR18, R0 ;  /* 0x00000000001272ca */ /* 0x004fe200000e0000 */
[----:B-1----:R-:W-:-:S14]  /*00a0*/  BRA.U UP0, `(.L_x_0) ;  /* 0x0000000100307547 */ /* 0x002fdc000b800000 */
[----:B------:R-:W1:Y:S02]  /*00b0*/  LDCU.64 UR4, c[0x0][0x888] ;  /* 0x00011100ff0477ac */ /* 0x000e640008000a00 */
[----:B-1----:R-:W-:-:S04]  /*00c0*/  UISETP.NE.U32.AND UP0, UPT, UR4, URZ, UPT ;  /* 0x000000ff0400728c */ /* 0x002fc8000bf05070 */
[----:B------:R-:W-:-:S09]  /*00d0*/  UISETP.NE.AND.EX UP0, UPT, UR5, URZ, UPT, UP0 ;  /* 0x000000ff0500728c */ /* 0x000fd2000bf05300 */
[----:B------:R-:W-:Y:S05]  /*00e0*/  BRA.U !UP0, `(.L_x_1) ;  /* 0x0000000108187547 */ /* 0x000fea000b800000 */
[----:B------:R-:W1:Y:S01]  /*00f0*/  LDC.64 R2, c[0x0][0x888] ;  /* 0x00022200ff027b82 */ /* 0x000e620000000a00 */
[----:B------:R-:W1:Y:S02]  /*0100*/  LDCU.64 UR4, c[0x0][0x358] ;  /* 0x00006b00ff0477ac */ /* 0x000e640008000a00 */
[----:B-1----:R-:W2:Y:S01]  /*0110*/  LDG.E R0, desc[UR4][R2.64] ;  /* 0x0000000402007981 */ /* 0x002ea2000c1e1900 */
[----:B------:R-:W-:Y:S01]  /*0120*/  HFMA2 R27, -RZ, RZ, 0, 5.9604644775390625e-08 ;  /* 0x00000001ff1b7431 */ /* 0x000fe200000001ff */
[----:B--2---:R-:W-:Y:S01]  /*0130*/  R2UR UR45, R0 ;  /* 0x00000000002d72ca */ /* 0x004fe200000e0000 */
[----:B------:R-:W-:Y:S05]  /*0140*/  BRA `(.L_x_0) ;  /* 0x0000000000087947 */ /* 0x000fea0003800000 */
.L_x_1:
[----:B------:R-:W-:Y:S01]  /*0150*/  HFMA2 R27, -RZ, RZ, 0, 5.9604644775390625e-08 ;  /* 0x00000001ff1b7431 */ /* 0x000fe200000001ff */
[----:B------:R-:W1:Y:S02]  /*0160*/  LDCU UR45, c[0x0][0x880] ;  /* 0x00011000ff2d77ac */ /* 0x000e640008000800 */
.L_x_0:
[----:B------:R-:W2:Y:S02]  /*0170*/  LDCU.64 UR4, c[0x0][0x8b0] ;  /* 0x00011600ff0477ac */ /* 0x000ea40008000a00 */
[----:B--2---:R-:W-:-:S04]  /*0180*/  UISETP.NE.U32.AND UP0, UPT, UR4, URZ, UPT ;  /* 0x000000ff0400728c */ /* 0x004fc8000bf05070 */
[----:B------:R-:W-:-:S09]  /*0190*/  UISETP.NE.AND.EX UP0, UPT, UR5, URZ, UPT, UP0 ;  /* 0x000000ff0500728c */ /* 0x000fd2000bf05300 */
[----:B------:R-:W-:Y:S05]  /*01a0*/  BRA.U UP0, `(.L_x_2) ;  /* 0x0000000100247547 */ /* 0x000fea000b800000 */
[----:B------:R-:W2:Y:S02]  /*01b0*/  LDCU.64 UR4, c[0x0][0x8a8] ;  /* 0x00011500ff0477ac */ /* 0x000ea40008000a00 */
[----:B--2---:R-:W-:-:S04]  /*01c0*/  UISETP.NE.U32.AND UP0, UPT, UR4, URZ, UPT ;  /* 0x000000ff0400728c */ /* 0x004fc8000bf05070 */
[----:B------:R-:W-:-:S09]  /*01d0*/  UISETP.NE.AND.EX UP0, UPT, UR5, URZ, UPT, UP0 ;  /* 0x000000ff0500728c */ /* 0x000fd2000bf05300 */
[----:B------:R-:W-:Y:S05]  /*01e0*/  BRA.U !UP0, `(.L_x_3) ;  /* 0x0000000108107547 */ /* 0x000fea000b800000 */
[----:B------:R-:W2:Y:S01]  /*01f0*/  LDC.64 R16, c[0x0][0x8a8] ;  /* 0x00022a00ff107b82 */ /* 0x000ea20000000a00 */
[----:B------:R-:W2:Y:S02]  /*0200*/  LDCU.64 UR4, c[0x0][0x358] ;  /* 0x00006b00ff0477ac */ /* 0x000ea40008000a00 */
[----:B--2---:R2:W5:Y:S01]  /*0210*/  LDG.E R16, desc[UR4][R16.64] ;  /* 0x0000000410107981 */ /* 0x004562000c1e1900 */
[----:B------:R-:W-:Y:S05]  /*0220*/  BRA `(.L_x_2) ;  /* 0x0000000000047947 */ /* 0x000fea0003800000 */
.L_x_3:
[----:B------:R-:W3:Y:S02]  /*0230*/  LDC R16, c[0x0][0x8a0] ;  /* 0x00022800ff107b82 */ /* 0x000ee40000000800 */
.L_x_2:
[----:B------:R-:W-:Y:S01]  /*0240*/  IMAD.U32 R0, RZ, RZ, UR18 ;  /* 0x00000012ff007e24 */ /* 0x000fe2000f8e00ff */
[----:B------:R-:W-:Y:S04]  /*0250*/  BSSY.RECONVERGENT B0, `(.L_x_4) ;  /* 0x000000c000007945 */ /* 0x000fe80003800200 */
[C---:B------:R-:W-:Y:S02]  /*0260*/  ISETP.NE.OR P1, PT, R0.reuse, 0x1, !P3 ;  /* 0x000000010000780c */ /* 0x040fe40005f25670 */
[----:B------:R-:W-:-:S11]  /*0270*/  ISETP.NE.OR P0, PT, R0, 0x3, !P3 ;  /* 0x000000030000780c */ /* 0x000fd60005f05670 */
[----:B------:R-:W-:Y:S05]  /*0280*/  @P1 BRA `(.L_x_5) ;  /* 0x0000000000201947 */ /* 0x000fea0003800000 */
[----:B------:R-:W4:Y:S02]  /*0290*/  LDCU.64 UR4, c[0x0][0x348] ;  /* 0x00006900ff0477ac */ /* 0x000f240008000a00 */
[----:B----4-:R-:W-:Y:S02]  /*02a0*/  UIADD3 UR6, UP1, UPT, UR4, 0x80, URZ ;  /* 0x0000008004067890 */ /* 0x010fe4000ff3e0ff */
[----:B------:R-:W-:Y:S02]  /*02b0*/  UIADD3 UR4, UP0, UPT, UR4, 0x180, URZ ;  /* 0x0000018004047890 */ /* 0x000fe4000ff1e0ff */
[----:B------:R-:W-:Y:S02]  /*02c0*/  UIADD3.X UR7, UPT, UPT, URZ, UR5, URZ, UP1, !UPT ;  /* 0x00000005ff077290 */ /* 0x000fe40008ffe4ff */
[----:B------:R-:W-:-:S07]  /*02d0*/  UIADD3.X UR5, UPT, UPT, URZ, UR5, URZ, UP0, !UPT ;  /* 0x00000005ff057290 */ /* 0x000fce00087fe4ff */
[----:B------:R4:W-:Y:S02]  /*02e0*/  UTMACCTL.PF [UR6] ;  /* 0x00000000060079b9 */ /* 0x0009e40008040000 */
[----:B------:R4:W-:Y:S02]  /*02f0*/  UTMACCTL.PF [UR4] ;  /* 0x00000000040079b9 */ /* 0x0009e40008040000 */
[----:B----4-:R-:W-:Y:S01]  /*0300*/  NOP ;  /* 0x0000000000007918 */ /* 0x010fe20000000000 */
.L_x_5:
[----:B-1----:R-:W-:Y:S05]  /*0310*/  BSYNC.RECONVERGENT B0 ;  /* 0x0000000000007941 */ /* 0x002fea0003800200 */
.L_x_4:
[----:B------:R-:W-:Y:S04]  /*0320*/  BSSY.RECONVERGENT B0, `(.L_x_6) ;  /* 0x000000a000007945 */ /* 0x000fe80003800200 */
[----:B------:R-:W-:Y:S05]  /*0330*/  @P0 BRA `(.L_x_7) ;  /* 0x0000000000200947 */ /* 0x000fea0003800000 */
[----:B------:R-:W1:Y:S02]  /*0340*/  LDCU.64 UR4, c[0x0][0x348] ;  /* 0x00006900ff0477ac */ /* 0x000e640008000a00 */
[----:B-1----:R-:W-:Y:S02]  /*0350*/  UIADD3 UR6, UP1, UPT, UR4, 0x580, URZ ;  /* 0x0000058004067890 */ /* 0x002fe4000ff3e0ff */
[----:B------:R-:W-:Y:S02]  /*0360*/  UIADD3 UR4, UP0, UPT, UR4, 0x680, URZ ;  /* 0x0000068004047890 */ /* 0x000fe4000ff1e0ff */
[----:B------:R-:W-:Y:S02]  /*0370*/  UIADD3.X UR7, UPT, UPT, URZ, UR5, URZ, UP1, !UPT ;  /* 0x00000005ff077290 */ /* 0x000fe40008ffe4ff */
[----:B------:R-:W-:-:S07]  /*0380*/  UIADD3.X UR5, UPT, UPT, URZ, UR5, URZ, UP0, !UPT ;  /* 0x00000005ff057290 */ /* 0x000fce00087fe4ff */
[----:B------:R1:W-:Y:S02]  /*0390*/  UTMACCTL.PF [UR6] ;  /* 0x00000000060079b9 */ /* 0x0003e40008040000 */
[----:B------:R1:W-:Y:S02]  /*03a0*/  UTMACCTL.PF [UR4] ;  /* 0x00000000040079b9 */ /* 0x0003e40008040000 */
[----:B-1----:R-:W-:Y:S01]  /*03b0*/  NOP ;  /* 0x0000000000007918 */ /* 0x002fe20000000000 */
.L_x_7:
[----:B------:R-:W-:Y:S05]  /*03c0*/  BSYNC.RECONVERGENT B0 ;  /* 0x0000000000007941 */ /* 0x000fea0003800200 */
.L_x_6:
[----:B------:R-:W1:Y:S01]  /*03d0*/  LDCU.64 UR4, c[0x0][0x888] ;  /* 0x00011100ff0477ac */ /* 0x000e620008000a00 */
[----:B------:R-:W-:Y:S02]  /*03e0*/  UISETP.EQ.U32.AND UP2, UPT, UR8, URZ, UPT ;  /* 0x000000ff0800728c */ /* 0x000fe4000bf42070 */
[----:B------:R-:W-:Y:S02]  /*03f0*/  UPLOP3.LUT UP3, UPT, UPT, UPT, UPT, 0x80, 0x8 ;  /* 0x000000000008789c */ /* 0x000fe40003f6f070 */
[----:B-1----:R-:W-:-:S04]  /*0400*/  UISETP.NE.U32.AND UP0, UPT, UR4, URZ, UPT ;  /* 0x000000ff0400728c */ /* 0x002fc8000bf05070 */
[----:B------:R-:W-:-:S04]  /*0410*/  UISETP.NE.AND.EX UP1, UPT, UR5, URZ, UPT, UP0 ;  /* 0x000000ff0500728c */ /* 0x000fc8000bf25300 */
[----:B------:R-:W-:-:S04]  /*0420*/  UISETP.EQ.OR.EX UP4, UPT, UR9, URZ, !UP1, UP2 ;  /* 0x000000ff0900728c */ /* 0x000fc8000cf82720 */
[----:B------:R-:W-:-:S05]  /*0430*/  UP2UR UR61, UPR, URZ, 0x10 ;  /* 0x00000010ff3d7883 */ /* 0x000fca0008000000 */
[----:B------:R-:W-:Y:S07]  /*0440*/  BRA.U !UP4, `(.L_x_8) ;  /* 0x000000010c207547 */ /* 0x000fee000b800000 */
[----:B------:R-:W-:Y:S01]  /*0450*/  UISETP.NE.U32.AND UP2, UPT, UR8, URZ, UPT ;  /* 0x000000ff0800728c */ /* 0x000fe2000bf45070 */
[----:B------:R-:W-:Y:S01]  /*0460*/  FSETP.NEU.AND P0, PT, RZ, UR45, PT ;  /* 0x0000002dff007c0b */ /* 0x000fe2000bf0d000 */
[----:B------:R-:W-:Y:S02]  /*0470*/  USEL UR4, URZ, 0xffffffff, UP1 ;  /* 0xffffffffff047887 */ /* 0x000fe40008800000 */
[----:B------:R-:W-:-:S10]  /*0480*/  UISETP.NE.AND.EX UP2, UPT, UR9, URZ, UPT, UP2 ;  /* 0x000000ff0900728c */ /* 0x000fd4000bf45320 */
[----:B------:R-:W-:Y:S01]  /*0490*/  VOTEU.ANY UP0, P0 ;  /* 0x0000000000ff7886 */ /* 0x000fe20000000100 */
[----:B------:R-:W-:-:S04]  /*04a0*/  @!UP2 USEL UR4, URZ, 0xffffffff, UP0 ;  /* 0xffffffffff04a887 */ /* 0x000fc80008000000 */
[----:B------:R-:W-:-:S04]  /*04b0*/  ULOP3.LUT UR4, UR4, 0x1, URZ, 0xc0, !UPT ;  /* 0x0000000104047892 */ /* 0x000fc8000f8ec0ff */
[----:B------:R-:W-:-:S11]  /*04c0*/  UISETP.NE.U32.AND UP3, UPT, UR4, 0x1, UPT ;  /* 0x000000010400788c */ /* 0x000fd6000bf65070 */
.L_x_8:
[----:B------:R-:W1:Y:S02]  /*04d0*/  SHFL.IDX PT, R2, R28, RZ, 0x1f ;  /* 0x00001fff1c027589 */ /* 0x000e6400000e0000 */
[----:B-1----:R-:W-:-:S13]  /*04e0*/  ISETP.NE.AND P0, PT, R2, RZ, PT ;  /* 0x000000ff0200720c */ /* 0x002fda0003f05270 */
[----:B------:R-:W-:Y:S05]  /*04f0*/  @P0 BRA `(.L_x_9) ;  /* 0x00000000009c0947 */ /* 0x000fea0003800000 */
[----:B------:R-:W-:Y:S01]  /*0500*/  ELECT P0, URZ, PT ;  /* 0x0000000000ff782f */ /* 0x000fe20003800000 */
[----:B------:R-:W-:-:S12]  /*0510*/  BSSY.RECONVERGENT B0, `(.L_x_9) ;  /* 0x0000025000007945 */ /* 0x000fd80003800200 */
[----:B------:R-:W-:Y:S05]  /*0520*/  @!P0 BRA `(.L_x_10) ;  /* 0x00000000008c8947 */ /* 0x000fea0003800000 */
[----:B------:R-:W1:Y:S01]  /*0530*/  S2UR UR4, SR_CgaCtaId ;  /* 0x00000000000479c3 */ /* 0x000e620000008800 */
[----:B------:R-:W-:Y:S01]  /*0540*/  UMOV UR5, 0x400 ;  /* 0x0000040000057882 */ /* 0x000fe20000000000 */
[----:B------:R-:W-:Y:S01]  /*0550*/  UMOV UR8, 0x1 ;  /* 0x0000000100087882 */ /* 0x000fe20000000000 */
[----:B------:R-:W-:Y:S01]  /*0560*/  UMOV UR6, 0x2 ;  /* 0x0000000200067882 */ /* 0x000fe20000000000 */
[----:B------:R-:W-:-:S04]  /*0570*/  UIADD3 UR8, UPT, UPT, -UR8, 0x100000, URZ ;  /* 0x0010000008087890 */ /* 0x000fc8000fffe1ff */
[----:B------:R-:W-:Y:S02]  /*0580*/  USHF.L.U32 UR9, UR8, 0xb, URZ ;  /* 0x0000000b08097899 */ /* 0x000fe400080006ff */
[----:B------:R-:W-:Y:S02]  /*0590*/  USHF.L.U32 UR8, UR8, 0x1, URZ ;  /* 0x0000000108087899 */ /* 0x000fe400080006ff */
[----:B------:R-:W-:-:S04]  /*05a0*/  UIADD3 UR6, UPT, UPT, -UR6, 0x100000, URZ ;  /* 0x0010000006067890 */ /* 0x000fc8000fffe1ff */
[----:B------:R-:W-:Y:S02]  /*05b0*/  USHF.L.U32 UR7, UR6, 0xb, URZ ;  /* 0x0000000b06077899 */ /* 0x000fe400080006ff */
[----:B------:R-:W-:Y:S02]  /*05c0*/  USHF.L.U32 UR6, UR6, 0x1, URZ ;  /* 0x0000000106067899 */ /* 0x000fe400080006ff */
[----:B-1----:R-:W-:Y:S01]  /*05d0*/  ULEA UR4, UR4, UR5, 0x18 ;  /* 0x0000000504047291 */ /* 0x002fe2000f8ec0ff */
[----:B------:R-:W1:Y:S11]  /*05e0*/  FENCE.VIEW.ASYNC.S ;  /* 0x00000000000073c6 */ /* 0x000e760000000000 */
[----:B-1----:R1:W4:Y:S01]  /*05f0*/  SYNCS.EXCH.64 URZ, [UR4], UR8 ;  /* 0x0000000804ff75b2 */ /* 0x0023220008000100 */
[----:B------:R1:W1:Y:S01]  /*0600*/  SYNCS.EXCH.64 URZ, [UR4+0x58], UR6 ;  /* 0x0000580604ff75b2 */ /* 0x0002620008000100 */
        /* <DEDUP_REMOVED lines=20> */
[----:B------:R-:W-:Y:S01]  /*0750*/  NOP ;  /* 0x0000000000007918 */ /* 0x000fe20000000000 */
.L_x_10:
[----:B-1----:R-:W-:Y:S05]  /*0760*/  BSYNC.RECONVERGENT B0 ;  /* 0x0000000000007941 */ /* 0x002fea0003800200 */
.L_x_9:
[----:B------:R-:W1:Y:S01]  /*0770*/  SHFL.IDX PT, R2, R28, RZ, 0x1f ;  /* 0x00001fff1c027589 */ /* 0x000e6200000e0000 */
[----:B------:R-:W-:Y:S01]  /*0780*/  NOP ;  /* 0x0000000000007918 */ /* 0x000fe20000000000 */
[----:B-1----:R-:W-:-:S13]  /*0790*/  ISETP.NE.AND P0, PT, R2, 0x1, PT ;  /* 0x000000010200780c */ /* 0x002fda0003f05270 */
[----:B------:R-:W-:Y:S05]  /*07a0*/  @P0 BRA `(.L_x_11) ;  /* 0x0000000000400947 */ /* 0x000fea0003800000 */
        /* <DEDUP_REMOVED lines=9> */
[----:B------:R-:W-:Y:S01]  /*0840*/  USHF.L.U32 UR6, UR6, 0x1, URZ ;  /* 0x0000000106067899 */ /* 0x000fe200080006ff */
[----:B------:R-:W-:Y:S01]  /*0850*/  ELECT P0, URZ, PT ;  /* 0x0000000000ff782f */ /* 0x000fe20003800000 */
[----:B-1----:R-:W-:Y:S01]  /*0860*/  ULEA UR4, UR4, UR5, 0x18 ;  /* 0x0000000504047291 */ /* 0x002fe2000f8ec0ff */
[----:B------:R-:W1:Y:S11]  /*0870*/  FENCE.VIEW.ASYNC.S ;  /* 0x00000000000073c6 */ /* 0x000e760000000000 */
[----:B-1----:R1:W1:Y:S01]  /*0880*/  SYNCS.EXCH.64 URZ, [UR4+0xb0], UR8 ;  /* 0x0000b00804ff75b2 */ /* 0x0022620008000100 */
[----:B------:R1:W1:Y:S01]  /*0890*/  SYNCS.EXCH.64 URZ, [UR4+0xb8], UR6 ;  /* 0x0000b80604ff75b2 */ /* 0x0002620008000100 */
[----:B------:R-:W-:Y:S01]  /*08a0*/  NOP ;  /* 0x0000000000007918 */ /* 0x000fe20000000000 */
.L_x_11:
[----:B------:R-:W2:Y:S01]  /*08b0*/  SHFL.IDX PT, R2, R28, RZ, 0x1f ;  /* 0x00001fff1c027589 */ /* 0x000ea200000e0000 */
[----:B------:R-:W-:Y:S01]  /*08c0*/  NOP ;  /* 0x0000000000007918 */ /* 0x000fe20000000000 */
[----:B--2---:R-:W-:-:S13]  /*08d0*/  ISETP.NE.AND P0, PT, R2, 0x3, PT ;  /* 0x000000030200780c */ /* 0x004fda0003f05270 */
[----:B------:R-:W-:Y:S05]  /*08e0*/  @P0 BRA `(.L_x_12) ;  /* 0x0000000000300947 */ /* 0x000fea0003800000 */
[----:B-1----:R-:W1:Y:S01]  /*08f0*/  S2UR UR4, SR_CgaCtaId ;  /* 0x00000000000479c3 */ /* 0x002e620000008800 */
[----:B------:R-:W-:Y:S01]  /*0900*/  UMOV UR5, 0x400 ;  /* 0x0000040000057882 */ /* 0x000fe20000000000 */
[----:B------:R-:W-:Y:S01]  /*0910*/  UMOV UR6, 0x20 ;  /* 0x0000002000067882 */ /* 0x000fe20000000000 */
[----:B------:R-:W-:Y:S01]  /*0920*/  ELECT P0, URZ, PT ;  /* 0x0000000000ff782f */ /* 0x000fe20003800000 */
[----:B------:R-:W-:-:S04]  /*0930*/  UIADD3 UR6, UPT, UPT, -UR6, 0x100000, URZ ;  /* 0x0010000006067890 */ /* 0x000fc8000fffe1ff */
[----:B------:R-:W-:Y:S02]  /*0940*/  USHF.L.U32 UR7, UR6, 0xb, URZ ;  /* 0x0000000b06077899 */ /* 0x000fe400080006ff */
[----:B------:R-:W-:Y:S02]  /*0950*/  USHF.L.U32 UR6, UR6, 0x1, URZ ;  /* 0x0000000106067899 */ /* 0x000fe400080006ff */
[----:B-1----:R-:W-:Y:S01]  /*0960*/  ULEA UR4, UR4, UR5, 0x18 ;  /* 0x0000000504047291 */ /* 0x002fe2000f8ec0ff */
[----:B------:R-:W1:Y:S11]  /*0970*/  FENCE.VIEW.ASYNC.S ;  /* 0x00000000000073c6 */ /* 0x000e760000000000 */
[----:B-1----:R2:W1:Y:S01]  /*0980*/  SYNCS.EXCH.64 URZ, [UR4+0xc0], UR6 ;  /* 0x0000c00604ff75b2 */ /* 0x0024620008000100 */
[----:B------:R2:W1:Y:S02]  /*0990*/  SYNCS.EXCH.64 URZ, [UR4+0xc8], UR6 ;  /* 0x0000c80604ff75b2 */ /* 0x0004640008000100 */
[----:B--2---:R-:W-:Y:S01]  /*09a0*/  NOP ;  /* 0x0000000000007918 */ /* 0x004fe20000000000 */
.L_x_12:
[----:B------:R-:W2:Y:S01]  /*09b0*/  SHFL.IDX PT, R2, R28, RZ, 0x1f ;  /* 0x00001fff1c027589 */ /* 0x000ea200000e0000 */
[----:B------:R-:W-:Y:S01]  /*09c0*/  NOP ;  /* 0x0000000000007918 */ /* 0x000fe20000000000 */
[----:B--2---:R-:W-:-:S13]  /*09d0*/  ISETP.NE.AND P0, PT, R2, 0x4, PT ;  /* 0x000000040200780c */ /* 0x004fda0003f05270 */
[----:B------:R-:W-:Y:S05]  /*09e0*/  @P0 BRA `(.L_x_13) ;  /* 0x00000000004c0947 */ /* 0x000fea0003800000 */
[----:B-1----:R-:W1:Y:S01]  /*09f0*/  S2UR UR4, SR_CgaCtaId ;  /* 0x00000000000479c3 */ /* 0x002e620000008800 */
[----:B------:R-:W-:Y:S01]  /*0a00*/  UMOV UR6, 0x1e0 ;  /* 0x000001e000067882 */ /* 0x000fe20000000000 */
[----:B------:R-:W-:Y:S01]  /*0a10*/  UMOV UR5, 0x400 ;  /* 0x0000040000057882 */ /* 0x000fe20000000000 */
[----:B------:R-:W-:Y:S01]  /*0a20*/  USEL UR6, UR6, 0x1a0, UP3 ;  /* 0x000001a006067887 */ /* 0x000fe20009800000 */
[----:B------:R-:W-:Y:S01]  /*0a30*/  UMOV UR8, 0x1 ;  /* 0x0000000100087882 */ /* 0x000fe20000000000 */
[----:B------:R-:W-:Y:S01]  /*0a40*/  ELECT P0, URZ, PT ;  /* 0x0000000000ff782f */ /* 0x000fe20003800000 */
        /* <DEDUP_REMOVED lines=8> */
[----:B-1----:R2:W1:Y:S01]  /*0ad0*/  SYNCS.EXCH.64 URZ, [UR4+0xd0], UR8 ;  /* 0x0000d00804ff75b2 */ /* 0x0024620008000100 */
[----:B------:R2:W1:Y:S01]  /*0ae0*/  SYNCS.EXCH.64 URZ, [UR4+0xe0], UR6 ;  /* 0x0000e00604ff75b2 */ /* 0x0004620008000100 */
[----:B------:R2:W1:Y:S01]  /*0af0*/  SYNCS.EXCH.64 URZ, [UR4+0xd8], UR8 ;  /* 0x0000d80804ff75b2 */ /* 0x0004620008000100 */
[----:B------:R2:W1:Y:S02]  /*0b00*/  SYNCS.EXCH.64 URZ, [UR4+0xe8], UR6 ;  /* 0x0000e80604ff75b2 */ /* 0x0004640008000100 */
[----:B--2---:R-:W-:Y:S01]  /*0b10*/  NOP ;  /* 0x0000000000007918 */ /* 0x004fe20000000000 */
.L_x_13:
[----:B------:R-:W2:Y:S01]  /*0b20*/  SHFL.IDX PT, R2, R28, RZ, 0x1f ;  /* 0x00001fff1c027589 */ /* 0x000ea200000e0000 */
[----:B------:R-:W-:Y:S01]  /*0b30*/  NOP ;  /* 0x0000000000007918 */ /* 0x000fe20000000000 */
[----:B--2---:R-:W-:-:S13]  /*0b40*/  ISETP.NE.AND P0, PT, R2, 0x5, PT ;  /* 0x000000050200780c */ /* 0x004fda0003f05270 */
[----:B------:R-:W-:Y:S05]  /*0b50*/  @P0 BRA `(.L_x_14) ;  /* 0x0000000000580947 */ /* 0x000fea0003800000 */
[----:B-1----:R-:W1:Y:S01]  /*0b60*/  S2UR UR4, SR_CgaCtaId ;  /* 0x00000000000479c3 */ /* 0x002e620000008800 */
        /* <DEDUP_REMOVED lines=14> */
[----:B------:R2:W1:Y:S01]  /*0c50*/  SYNCS.EXCH.64 URZ, [UR4+0xf8], UR8 ;  /* 0x0000f80804ff75b2 */ /* 0x0004620008000100 */
[----:B------:R2:W1:Y:S01]  /*0c60*/  SYNCS.EXCH.64 URZ, [UR4+0x118], UR6 ;  /* 0x0001180604ff75b2 */ /* 0x0004620008000100 */
[----:B------:R2:W1:Y:S01]  /*0c70*/  SYNCS.EXCH.64 URZ, [UR4+0x100], UR8 ;  /* 0x0001000804ff75b2 */ /* 0x0004620008000100 */
[----:B------:R2:W1:Y:S01]  /*0c80*/  SYNCS.EXCH.64 URZ, [UR4+0x120], UR6 ;  /* 0x0001200604ff75b2 */ /* 0x0004620008000100 */
[----:B------:R2:W1:Y:S01]  /*0c90*/  SYNCS.EXCH.64 URZ, [UR4+0x108], UR8 ;  /* 0x0001080804ff75b2 */ /* 0x0004620008000100 */
[----:B------:R2:W1:Y:S02]  /*0ca0*/  SYNCS.EXCH.64 URZ, [UR4+0x128], UR6 ;  /* 0x0001280604ff75b2 */ /* 0x0004640008000100 */
[----:B--2---:R-:W-:Y:S01]  /*0cb0*/  NOP ;  /* 0x0000000000007918 */ /* 0x004fe20000000000 */
.L_x_14:
[----:B------:R-:W2:Y:S01]  /*0cc0*/  SHFL.IDX PT, R2, R28, RZ, 0x1f ;  /* 0x00001fff1c027589 */ /* 0x000ea200000e0000 */
[----:B------:R-:W1:Y:S01]  /*0cd0*/  S2UR UR51, SR_CgaCtaId ;  /* 0x00000000003379c3 */ /* 0x000e620000008800 */
[----:B------:R-:W-:Y:S01]  /*0ce0*/  NOP ;  /* 0x0000000000007918 */ /* 0x000fe20000000000 */
[----:B--2---:R-:W-:-:S13]  /*0cf0*/  ISETP.NE.AND P0, PT, R2, 0x3, PT ;  /* 0x000000030200780c */ /* 0x004fda0003f05270 */
[----:B-1----:R-:W-:Y:S05]  /*0d00*/  @P0 BRA `(.L_x_15) ;  /* 0x0000000000340947 */ /* 0x002fea0003800000 */
[----:B------:R-:W-:Y:S01]  /*0d10*/  UMOV UR4, 0x400 ;  /* 0x0000040000047882 */ /* 0x000fe20000000000 */
[----:B------:R-:W-:Y:S01]  /*0d20*/  UMOV UR6, 0x20 ;  /* 0x0000002000067882 */ /* 0x000fe20000000000 */
[----:B------:R-:W-:Y:S02]  /*0d30*/  ULEA UR4, UR51, UR4, 0x18 ;  /* 0x0000000433047291 */ /* 0x000fe4000f8ec0ff */
[----:B------:R-:W-:-:S04]  /*0d40*/  UIADD3 UR6, UPT, UPT, -UR6, 0x100000, URZ ;  /* 0x0010000006067890 */ /* 0x000fc8000fffe1ff */
[----:B------:R-:W-:Y:S02]  /*0d50*/  USHF.L.U32 UR7, UR6, 0xb, URZ ;  /* 0x0000000b06077899 */ /* 0x000fe400080006ff */
[----:B------:R-:W-:Y:S01]  /*0d60*/  USHF.L.U32 UR6, UR6, 0x1, URZ ;  /* 0x0000000106067899 */ /* 0x000fe200080006ff */
[----:B------:R-:W-:Y:S01]  /*0d70*/  ELECT P0, URZ, PT ;  /* 0x0000000000ff782f */ /* 0x000fe20003800000 */
[----:B------:R-:W1:Y:S10]  /*0d80*/  FENCE.VIEW.ASYNC.S ;  /* 0x00000000000073c6 */ /* 0x000e740000000000 */
[----:B-1----:R1:W2:Y:S01]  /*0d90*/  SYNCS.EXCH.64 URZ, [UR4+0x130], UR6 ;  /* 0x0001300604ff75b2 */ /* 0x0022a20008000100 */
[----:B------:R1:W1:Y:S01]  /*0da0*/  SYNCS.EXCH.64 URZ, [UR4+0x140], UR6 ;  /* 0x0001400604ff75b2 */ /* 0x0002620008000100 */
[----:B------:R1:W1:Y:S01]  /*0db0*/  SYNCS.EXCH.64 URZ, [UR4+0x138], UR6 ;  /* 0x0001380604ff75b2 */ /* 0x0002620008000100 */
[----:B------:R1:W1:Y:S01]  /*0dc0*/  SYNCS.EXCH.64 URZ, [UR4+0x148], UR6 ;  /* 0x0001480604ff75b2 */ /* 0x0002620008000100 */
[----:B------:R-:W-:Y:S01]  /*0dd0*/  NOP ;  /* 0x0000000000007918 */ /* 0x000fe20000000000 */
.L_x_15:
[----:B-1----:R-:W1:Y:S01]  /*0de0*/  LDCU UR4, c[0x0][0x36c] ;  /* 0x00006d80ff0477ac */ /* 0x002e620008000800 */
[----:B------:R-:W-:Y:S01]  /*0df0*/  ISETP.NE.OR P3, PT, R0, 0x2, !P3 ;  /* 0x000000020000780c */ /* 0x000fe20005f65670 */
[----:B------:R-:W-:Y:S01]  /*0e00*/  NOP ;  /* 0x0000000000007918 */ /* 0x000fe20000000000 */
[----:B------:R-:W-:Y:S01]  /*0e10*/  LOP3.LUT R0, R34, 0x1f, RZ, 0xc0, !PT ;  /* 0x0000001f22007812 */ /* 0x000fe200078ec0ff */
[----:B------:R-:W-:Y:S02]  /*0e20*/  UISETP.NE.AND UP4, UPT, UR18, 0x2, UPT ;  /* 0x000000021200788c */ /* 0x000fe4000bf85270 */
[----:B------:R-:W-:Y:S02]  /*0e30*/  UISETP.NE.AND UP5, UPT, UR18, URZ, UPT ;  /* 0x000000ff1200728c */ /* 0x000fe4000bfa5270 */
[----:B-1----:R-:W-:-:S09]  /*0e40*/  UISETP.EQ.U32.AND UP6, UPT, UR4, 0x1, UPT ;  /* 0x000000010400788c */ /* 0x002fd2000bfc2070 */
[----:B------:R-:W-:Y:S05]  /*0e50*/  BRA.U !UP6, `(.L_x_16) ;  /* 0x000000010e087547 */ /* 0x000fea000b800000 */
[----:B--2-4-:R-:W-:Y:S01]  /*0e60*/  UCGABAR_ARV ;  /* 0x00000000000079c7 */ /* 0x014fe20008000000 */
[----:B------:R-:W-:Y:S05]  /*0e70*/  BRA `(.L_x_17) ;  /* 0x0000000000047947 */ /* 0x000fea0003800000 */
.L_x_16:
[----:B--2-4-:R-:W-:Y:S01]  /*0e80*/  NOP ;  /* 0x0000000000007918 */ /* 0x014fe20000000000 */
.L_x_17:
[----:B------:R-:W1:Y:S01]  /*0e90*/  S2UR UR49, SR_CTAID.X ;  /* 0x00000000003179c3 */ /* 0x000e620000002500 */
[----:B------:R-:W-:-:S05]  /*0ea0*/  CS2R.32 R30, SR_CgaSize ;  /* 0x00000000001e7805 */ /* 0x000fca0000008a00 */
[----:B------:R-:W-:-:S05]  /*0eb0*/  IMAD R30, R30, -0xa0, RZ ;  /* 0xffffff601e1e7824 */ /* 0x000fca00078e02ff */
[----:B------:R-:W-:-:S14]  /*0ec0*/  R2UR UR5, R30 ;  /* 0x000000001e0572ca */ /* 0x000fdc00000e0000 */
[----:B------:R-:W2:Y:S01]  /*0ed0*/  LDCU UR5, c[0x0][UR5+0x2b0] ;  /* 0x00005600050577ac */ /* 0x000ea20008000800 */
[----:B------:R-:W-:-:S05]  /*0ee0*/  CS2R.32 R30, SR_CgaSize ;  /* 0x00000000001e7805 */ /* 0x000fca0000008a00 */
[----:B------:R-:W-:-:S05]  /*0ef0*/  IMAD R30, R30, -0xa0, RZ ;  /* 0xffffff601e1e7824 */ /* 0x000fca00078e02ff */
[----:B------:R-:W-:-:S14]  /*0f00*/  R2UR UR4, R30 ;  /* 0x000000001e0472ca */ /* 0x000fdc00000e0000 */
[----:B------:R-:W4:Y:S01]  /*0f10*/  LDCU UR4, c[0x0][UR4+0x2b4] ;  /* 0x00005680040477ac */ /* 0x000f220008000800 */
[----:B------:R-:W3:Y:S01]  /*0f20*/  S2UR UR48, SR_CTAID.Y ;  /* 0x00000000003079c3 */ /* 0x000ee20000002600 */
[----:B------:R-:W-:-:S05]  /*0f30*/  CS2R.32 R30, SR_CgaSize ;  /* 0x00000000001e7805 */ /* 0x000fca0000008a00 */
[----:B------:R-:W-:-:S05]  /*0f40*/  IMAD R30, R30, -0xa0, RZ ;  /* 0xffffff601e1e7824 */ /* 0x000fca00078e02ff */
[----:B------:R-:W-:-:S14]  /*0f50*/  R2UR UR6, R30 ;  /* 0x000000001e0672ca */ /* 0x000fdc00000e0000 */
[----:B------:R-:W4:Y:S01]  /*0f60*/  LDCU UR6, c[0x0][UR6+0x2a0] ;  /* 0x00005400060677ac */ /* 0x000f220008000800 */
[----:B------:R-:W-:-:S05]  /*0f70*/  CS2R.32 R30, SR_CgaSize ;  /* 0x00000000001e7805 */ /* 0x000fca0000008a00 */
[----:B------:R-:W-:-:S05]  /*0f80*/  IMAD R30, R30, -0xa0, RZ ;  /* 0xffffff601e1e7824 */ /* 0x000fca00078e02ff */
[----:B------:R-:W-:-:S14]  /*0f90*/  R2UR UR7, R30 ;  /* 0x000000001e0772ca */ /* 0x000fdc00000e0000 */
[----:B------:R-:W4:Y:S01]  /*0fa0*/  LDCU UR7, c[0x0][UR7+0x2a4] ;  /* 0x00005480070777ac */ /* 0x000f220008000800 */
[----:B------:R-:W-:Y:S01]  /*0fb0*/  USHF.L.U32 UR29, UR51, 0xa, URZ ;  /* 0x0000000a331d7899 */ /* 0x000fe200080006ff */
[----:B------:R-:W4:Y:S01]  /*0fc0*/  LDCU UR19, c[0x0][0xb24] ;  /* 0x00016480ff1377ac */ /* 0x000f220008000800 */
[----:B------:R-:W4:Y:S01]  /*0fd0*/  LDCU UR41, c[0x0][0xb24] ;  /* 0x00016480ff2977ac */ /* 0x000f220008000800 */
[----:B-1----:R-:W-:Y:S01]  /*0fe0*/  I2FP.F32.U32 R3, UR49 ;  /* 0x0000003100037c45 */ /* 0x002fe20008201000 */
[----:B------:R-:W1:Y:S04]  /*0ff0*/  LDCU UR22, c[0x0][0xb30] ;  /* 0x00016600ff1677ac */ /* 0x000e680008000800 */
[----:B--2---:R-:W-:Y:S01]  /*1000*/  FMUL R3, R3, UR5 ;  /* 0x0000000503037c20 */ /* 0x004fe20008400000 */
[----:B------:R-:W-:Y:S01]  /*1010*/  ULOP3.LUT UR29, UR29, 0x400, URZ, 0xc0, !UPT ;  /* 0x000004001d1d7892 */ /* 0x000fe2000f8ec0ff */
[----:B---3--:R-:W-:-:S04]  /*1020*/  I2FP.F32.U32 R2, UR48 ;  /* 0x0000003000027c45 */ /* 0x008fc80008201000 */
[----:B------:R-:W2:Y:S01]  /*1030*/  F2I.U32.TRUNC.NTZ R3, R3 ;  /* 0x0000000300037305 */ /* 0x000ea2000020f000 */
[----:B----4-:R-:W-:-:S07]  /*1040*/  FMUL R2, R2, UR4 ;  /* 0x0000000402027c20 */ /* 0x010fce0008400000 */
[----:B------:R-:W3:Y:S01]  /*1050*/  F2I.U32.TRUNC.NTZ R2, R2 ;  /* 0x0000000200027305 */ /* 0x000ee2000020f000 */
[----:B--2---:R-:W-:Y:S02]  /*1060*/  R2UR UR5, R3 ;  /* 0x00000000030572ca */ /* 0x004fe400000e0000 */
[----:B---3--:R-:W-:Y:S02]  /*1070*/  R2UR UR4, R2 ;  /* 0x00000000020472ca */ /* 0x008fe400000e0000 */
[----:B------:R-:W-:-:S09]  /*1080*/  PRMT R2, RZ, 0x7610, R2 ;  /* 0x00007610ff027816 */ /* 0x000fd20000000002 */
[----:B------:R-:W-:-:S04]  /*1090*/  UIADD3 UR5, UPT, UPT, -UR5, URZ, URZ ;  /* 0x000000ff05057290 */ /* 0x000fc8000fffe1ff */
[----:B------:R-:W-:Y:S02]  /*10a0*/  UIMAD UR5, UR6, UR5, UR49 ;  /* 0x00000005060572a4 */ /* 0x000fe4000f8e0231 */
[----:B------:R-:W-:-:S04]  /*10b0*/  UIADD3 UR4, UPT, UPT, -UR4, URZ, URZ ;  /* 0x000000ff04047290 */ /* 0x000fc8000fffe1ff */
[----:B------:R-:W-:Y:S01]  /*10c0*/  IMAD.U32 R30, RZ, RZ, UR5 ;  /* 0x00000005ff1e7e24 */ /* 0x000fe2000f8e00ff */
[----:B------:R-:W-:-:S06]  /*10d0*/  UIMAD UR4, UR7, UR4, UR48 ;  /* 0x00000004070472a4 */ /* 0x000fcc000f8e0230 */
[----:B------:R-:W-:Y:S01]  /*10e0*/  IMAD.U32 R29, RZ, RZ, UR4 ;  /* 0x00000004ff1d7e24 */ /* 0x000fe2000f8e00ff */
[----:B-1----:R-:W-:Y:S06]  /*10f0*/  BRA.U UP5, `(.L_x_18) ;  /* 0x00000001052c7547 */ /* 0x002fec000b800000 */
[----:B------:R-:W-:Y:S02]  /*1100*/  R2UR UR4, R29 ;  /* 0x000000001d0472ca */ /* 0x000fe400000e0000 */
[----:B------:R-:W-:-:S11]  /*1110*/  R2UR UR6, R30 ;  /* 0x000000001e0672ca */ /* 0x000fd600000e0000 */
[----:B------:R-:W-:-:S04]  /*1120*/  UISETP.NE.AND UP0, UPT, UR4, URZ, UPT ;  /* 0x000000ff0400728c */ /* 0x000fc8000bf05270 */
[----:B------:R-:W-:-:S04]  /*1130*/  UISETP.EQ.OR UP0, UPT, UR6, URZ, !UP0 ;  /* 0x000000ff0600728c */ /* 0x000fc8000c702670 */
[----:B------:R-:W-:Y:S02]  /*1140*/  USEL UR5, URZ, 0x1, !UP0 ;  /* 0x00000001ff057887 */ /* 0x000fe4000c000000 */
[----:B------:R-:W-:-:S04]  /*1150*/  UISETP.NE.AND UP0, UPT, UR4, URZ, UPT ;  /* 0x000000ff0400728c */ /* 0x000fc8000bf05270 */
[----:B------:R-:W-:Y:S02]  /*1160*/  USEL UR4, URZ, 0x2, UP0 ;  /* 0x00000002ff047887 */ /* 0x000fe40008000000 */
[----:B------:R-:W-:-:S04]  /*1170*/  UISETP.NE.AND UP0, UPT, UR6, 0x1, UPT ;  /* 0x000000010600788c */ /* 0x000fc8000bf05270 */
[----:B------:R-:W-:-:S04]  /*1180*/  USEL UR4, UR4, 0x2, UP0 ;  /* 0x0000000204047887 */ /* 0x000fc80008000000 */
[----:B------:R-:W-:-:S06]  /*1190*/  UIADD3 UR4, UPT, UPT, UR5, UR4, URZ ;  /* 0x0000000405047290 */ /* 0x000fcc000fffe0ff */
[----:B------:R-:W-:-:S07]  /*11a0*/  IMAD.U32 R2, RZ, RZ, UR4 ;  /* 0x00000004ff027e24 */ /* 0x000fce000f8e00ff */
.L_x_18:
[----:B------:R-:W1:Y:S01]  /*11b0*/  S2UR UR36, SR_CTAID.Z ;  /* 0x00000000002479c3 */ /* 0x000e620000002700 */
[----:B------:R-:W-:-:S09]  /*11c0*/  UISETP.GE.AND UP0, UPT, UR19, 0x1, UPT ;  /* 0x000000011300788c */ /* 0x000fd2000bf06270 */
[----:B------:R-:W-:Y:S05]  /*11d0*/  BRA.U !UP0, `(.L_x_19) ;  /* 0x0000000108d07547 */ /* 0x000fea000b800000 */
[----:B------:R-:W2:Y:S01]  /*11e0*/  LDCU UR20, c[0x0][0xb0c] ;  /* 0x00016180ff1477ac */ /* 0x000ea20008000800 */
[----:B------:R-:W3:Y:S01]  /*11f0*/  LDCU.128 UR12, c[0x0][0xb10] ;  /* 0x00016200ff0c77ac */ /* 0x000ee20008000c00 */
[----:B------:R-:W4:Y:S01]  /*1200*/  LDCU UR6, c[0x0][0x370] ;  /* 0x00006e00ff0677ac */ /* 0x000f220008000800 */
[----:B------:R-:W1:Y:S01]  /*1210*/  LDCU UR7, c[0x0][0x374] ;  /* 0x00006e80ff0777ac */ /* 0x000e620008000800 */
[----:B------:R-:W1:Y:S01]  /*1220*/  LDCU UR21, c[0x0][0xb20] ;  /* 0x00016400ff1577ac */ /* 0x000e620008000800 */
[----:B--2---:R-:W-:Y:S02]  /*1230*/  UISETP.NE.AND UP0, UPT, UR20, 0x1, UPT ;  /* 0x000000011400788c */ /* 0x004fe4000bf05270 */
[----:B---3--:R-:W-:Y:S01]  /*1240*/  UIMAD.WIDE.U32 UR4, UR49, UR12, URZ ;  /* 0x0000000c310472a5 */ /* 0x008fe2000f8e00ff */
[----:B------:R-:W2:Y:S01]  /*1250*/  LDCU.64 UR8, c[0x0][0xb28] ;  /* 0x00016500ff0877ac */ /* 0x000ea20008000a00 */
[----:B----4-:R-:W-:Y:S02]  /*1260*/  UIMAD.WIDE.U32 UR10, UR6, UR12, URZ ;  /* 0x0000000c060a72a5 */ /* 0x010fe4000f8e00ff */
[----:B------:R-:W-:-:S02]  /*1270*/  USHF.R.U32.HI UR5, URZ, UR13, UR5 ;  /* 0x0000000dff057299 */ /* 0x000fc40008011605 */
[----:B------:R-:W-:Y:S02]  /*1280*/  UISETP.NE.AND UP2, UPT, UR19, 0x1, UPT ;  /* 0x000000011300788c */ /* 0x000fe4000bf45270 */
[----:B------:R-:W-:Y:S01]  /*1290*/  USEL UR5, UR49, UR5, !UP0 ;  /* 0x0000000531057287 */ /* 0x000fe2000c000000 */
[----:B------:R-:W-:Y:S01]  /*12a0*/  UMOV UR10, UR11 ;  /* 0x0000000b000a7c82 */ /* 0x000fe20008000000 */
[----:B------:R-:W-:Y:S02]  /*12b0*/  UIMAD.WIDE.U32 UR16, UR48, UR15, URZ ;  /* 0x0000000f301072a5 */ /* 0x000fe4000f8e00ff */
[----:B------:R-:W-:Y:S02]  /*12c0*/  @UP0 USHF.R.U32.HI UR6, URZ, UR13, UR10 ;  /* 0x0000000dff060299 */ /* 0x000fe4000801160a */
[----:B------:R-:W-:Y:S02]  /*12d0*/  UISETP.NE.AND UP0, UPT, UR14, 0x1, UPT ;  /* 0x000000010e00788c */ /* 0x000fe4000bf05270 */
[----:B-1----:R-:W-:-:S02]  /*12e0*/  UIMAD.WIDE.U32 UR10, UR7, UR15, URZ ;  /* 0x0000000f070a72a5 */ /* 0x002fc4000f8e00ff */
[----:B--2---:R-:W-:Y:S01]  /*12f0*/  UIMAD.WIDE.U32 UR12, UR6, UR8, URZ ;  /* 0x00000008060c72a5 */ /* 0x004fe2000f8e00ff */
[----:B------:R-:W-:Y:S02]  /*1300*/  UMOV UR4, UR17 ;  /* 0x0000001100047c82 */ /* 0x000fe40008000000 */
[----:B------:R-:W-:Y:S02]  /*1310*/  USHF.R.U32.HI UR4, URZ, UR21, UR4 ;  /* 0x00000015ff047299 */ /* 0x000fe40008011604 */
[----:B------:R-:W-:Y:S02]  /*1320*/  UMOV UR10, UR11 ;  /* 0x0000000b000a7c82 */ /* 0x000fe40008000000 */
[----:B------:R-:W-:Y:S01]  /*1330*/  UMOV UR12, UR13 ;  /* 0x0000000d000c7c82 */ /* 0x000fe20008000000 */
[----:B------:R-:W-:Y:S02]  /*1340*/  @UP0 USHF.R.U32.HI UR7, URZ, UR21, UR10 ;  /* 0x00000015ff070299 */ /* 0x000fe4000801160a */
[----:B------:R-:W-:-:S02]  /*1350*/  USEL UR4, UR48, UR4, !UP0 ;  /* 0x0000000430047287 */ /* 0x000fc4000c000000 */
[----:B------:R-:W-:Y:S02]  /*1360*/  UIMAD.WIDE.U32 UR10, UR7, UR8, URZ ;  /* 0x00000008070a72a5 */ /* 0x000fe4000f8e00ff */
[----:B------:R-:W-:Y:S02]  /*1370*/  @UP2 USHF.R.U32.HI UR6, URZ, UR9, UR12 ;  /* 0x00000009ff062299 */ /* 0x000fe4000801160c */
[----:B------:R-:W-:-:S03]  /*1380*/  UIMAD.WIDE.U32 UR12, UR4, UR8, URZ ;  /* 0x00000008040c72a5 */ /* 0x000fc6000f8e00ff */
[----:B------:R-:W-:Y:S02]  /*1390*/  UMOV UR10, UR11 ;  /* 0x0000000b000a7c82 */ /* 0x000fe40008000000 */
[----:B------:R-:W-:Y:S02]  /*13a0*/  @UP2 USHF.R.U32.HI UR7, URZ, UR9, UR10 ;  /* 0x00000009ff072299 */ /* 0x000fe4000801160a */
[----:B------:R-:W-:Y:S02]  /*13b0*/  UIMAD UR10, UR6, UR19, URZ ;  /* 0x00000013060a72a4 */ /* 0x000fe4000f8e02ff */
[----:B------:R-:W-:-:S04]  /*13c0*/  UIMAD UR7, UR7, UR19, URZ ;  /* 0x00000013070772a4 */ /* 0x000fc8000f8e02ff */
[----:B------:R-:W-:-:S03]  /*13d0*/  UISETP.GE.AND UP0, UPT, UR4, UR7, UPT ;  /* 0x000000070400728c */ /* 0x000fc6000bf06270 */
[----:B------:R-:W-:Y:S01]  /*13e0*/  UMOV UR7, UR13 ;  /* 0x0000000d00077c82 */ /* 0x000fe20008000000 */
[----:B------:R-:W-:Y:S02]  /*13f0*/  UISETP.GE.OR UP0, UPT, UR5, UR10, UP0 ;  /* 0x0000000a0500728c */ /* 0x000fe40008706670 */
[----:B------:R-:W-:Y:S02]  /*1400*/  UIMAD.WIDE.U32 UR10, UR5, UR8, URZ ;  /* 0x00000008050a72a5 */ /* 0x000fe4000f8e00ff */
[----:B------:R-:W-:Y:S02]  /*1410*/  USHF.R.U32.HI UR7, URZ, UR9, UR7 ;  /* 0x00000009ff077299 */ /* 0x000fe40008011607 */
[----:B------:R-:W-:Y:S02]  /*1420*/  UIADD3 UR10, UPT, UPT, -UR4, URZ, URZ ;  /* 0x000000ff040a7290 */ /* 0x000fe4000fffe1ff */
[----:B------:R-:W-:Y:S02]  /*1430*/  USEL UR7, UR4, UR7, !UP2 ;  /* 0x0000000704077287 */ /* 0x000fe4000d000000 */
[----:B------:R-:W-:Y:S01]  /*1440*/  UIMAD UR10, UR14, UR10, UR48 ;  /* 0x0000000a0e0a72a4 */ /* 0x000fe2000f8e0230 */
[----:B------:R-:W-:Y:S01]  /*1450*/  @!UP0 UMOV UR8, UR11 ;  /* 0x0000000b00088c82 */ /* 0x000fe20008000000 */
[----:B------:R-:W-:-:S02]  /*1460*/  UIADD3 UR11, UPT, UPT, -UR5, URZ, URZ ;  /* 0x000000ff050b7290 */ /* 0x000fc4000fffe1ff */
[----:B------:R-:W-:Y:S02]  /*1470*/  @!UP0 USHF.R.U32.HI UR8, URZ, UR9, UR8 ;  /* 0x00000009ff088299 */ /* 0x000fe40008011608 */
[----:B------:R-:W-:Y:S02]  /*1480*/  UIADD3 UR9, UPT, UPT, -UR7, URZ, URZ ;  /* 0x000000ff07097290 */ /* 0x000fe4000fffe1ff */
[----:B------:R-:W-:Y:S02]  /*1490*/  @!UP0 USEL UR8, UR5, UR8, !UP2 ;  /* 0x0000000805088287 */ /* 0x000fe4000d000000 */
[----:B------:R-:W-:Y:S02]  /*14a0*/  UIMAD UR9, UR19, UR9, UR4 ;  /* 0x00000009130972a4 */ /* 0x000fe4000f8e0204 */
[----:B------:R-:W-:Y:S02]  /*14b0*/  @!UP0 UIADD3 UR7, UPT, UPT, UR7, -UR8, URZ ;  /* 0x8000000807078290 */ /* 0x000fe4000fffe0ff */
[----:B------:R-:W-:-:S02]  /*14c0*/  @!UP0 UIMAD UR6, UR9, UR6, UR8 ;  /* 0x00000006090682a4 */ /* 0x000fc4000f8e0208 */
[----:B------:R-:W-:Y:S02]  /*14d0*/  @!UP0 UIMAD UR4, UR7, UR19, UR5 ;  /* 0x00000013070482a4 */ /* 0x000fe4000f8e0205 */
[----:B------:R-:W-:Y:S02]  /*14e0*/  UIMAD UR49, UR20, UR11, UR49 ;  /* 0x0000000b143172a4 */ /* 0x000fe4000f8e0231 */
[----:B------:R-:W-:Y:S01]  /*14f0*/  UIMAD UR48, UR4, UR14, UR10 ;  /* 0x0000000e043072a4 */ /* 0x000fe2000f8e020a */
[----:B------:R-:W-:Y:S02]  /*1500*/  @!UP0 UMOV UR5, UR6 ;  /* 0x0000000600058c82 */ /* 0x000fe40008000000 */
[----:B------:R-:W-:-:S12]  /*1510*/  UIMAD UR49, UR5, UR20, UR49 ;  /* 0x00000014053172a4 */ /* 0x000fd8000f8e0231 */
.L_x_19:
[----:B------:R-:W-:-:S09]  /*1520*/  UISETP.NE.AND UP0, UPT, UR22, 0x1, UPT ;  /* 0x000000011600788c */ /* 0x000fd2000bf05270 */
[----:B------:R-:W-:Y:S05]  /*1530*/  BRA.U UP0, `(.L_x_20) ;  /* 0x0000000100407547 */ /* 0x000fea000b800000 */
[----:B------:R-:W2:Y:S01]  /*1540*/  LDCU.128 UR8, c[0x0][0xb10] ;  /* 0x00016200ff0877ac */ /* 0x000ea20008000c00 */
[----:B------:R-:W3:Y:S01]  /*1550*/  LDCU UR12, c[0x0][0xb0c] ;  /* 0x00016180ff0c77ac */ /* 0x000ee20008000800 */
[----:B------:R-:W4:Y:S01]  /*1560*/  LDCU UR13, c[0x0][0xb20] ;  /* 0x00016400ff0d77ac */ /* 0x000f220008000800 */
[----:B--2---:R-:W-:Y:S02]  /*1570*/  UIMAD.WIDE.U32 UR4, UR49, UR8, URZ ;  /* 0x00000008310472a5 */ /* 0x004fe4000f8e00ff */
[----:B------:R-:W-:Y:S02]  /*1580*/  UIMAD.WIDE.U32 UR6, UR48, UR11, URZ ;  /* 0x0000000b300672a5 */ /* 0x000fe4000f8e00ff */
[----:B---3--:R-:W-:Y:S02]  /*1590*/  UISETP.NE.AND UP0, UPT, UR12, 0x1, UPT ;  /* 0x000000010c00788c */ /* 0x008fe4000bf05270 */
[----:B------:R-:W-:-:S03]  /*15a0*/  USHF.R.U32.HI UR5, URZ, UR9, UR5 ;  /* 0x00000009ff057299 */ /* 0x000fc60008011605 */
[----:B------:R-:W-:Y:S01]  /*15b0*/  UMOV UR4, UR7 ;  /* 0x0000000700047c82 */ /* 0x000fe20008000000 */
[----:B------:R-:W-:Y:S02]  /*15c0*/  USEL UR5, UR49, UR5, !UP0 ;  /* 0x0000000531057287 */ /* 0x000fe4000c000000 */
[----:B------:R-:W-:Y:S02]  /*15d0*/  UISETP.NE.AND UP0, UPT, UR10, 0x1, UPT ;  /* 0x000000010a00788c */ /* 0x000fe4000bf05270 */
[----:B----4-:R-:W-:-:S04]  /*15e0*/  USHF.R.U32.HI UR4, URZ, UR13, UR4 ;  /* 0x0000000dff047299 */ /* 0x010fc80008011604 */
[----:B------:R-:W-:-:S04]  /*15f0*/  USEL UR4, UR48, UR4, !UP0 ;  /* 0x0000000430047287 */ /* 0x000fc8000c000000 */
[----:B------:R-:W-:Y:S02]  /*1600*/  UIADD3 UR6, UPT, UPT, UR5, -UR4, URZ ;  /* 0x8000000405067290 */ /* 0x000fe4000fffe0ff */
[----:B------:R-:W-:Y:S02]  /*1610*/  UIADD3 UR4, UPT, UPT, -UR5, UR4, URZ ;  /* 0x0000000405047290 */ /* 0x000fe4000fffe1ff */
[----:B------:R-:W-:Y:S02]  /*1620*/  UIMAD UR48, UR6, UR10, UR48 ;  /* 0x0000000a063072a4 */ /* 0x000fe4000f8e0230 */
[----:B------:R-:W-:-:S12]  /*1630*/  UIMAD UR49, UR4, UR12, UR49 ;  /* 0x0000000c043172a4 */ /* 0x000fd8000f8e0231 */
.L_x_20:
[----:B------:R-:W-:Y:S01]  /*1640*/  UISETP.NE.AND UP0, UPT, UR18, 0x2, UPT ;  /* 0x000000021200788c */ /* 0x000fe2000bf05270 */
[----:B------:R-:W-:Y:S09]  /*1650*/  BRA.U !UP6, `(.L_x_21) ;  /* 0x000000010e0c7547 */ /* 0x000ff2000b800000 */
[----:B------:R-:W-:Y:S01]  /*1660*/  UCGABAR_WAIT ;  /* 0x0000000000007dc7 */ /* 0x000fe20008000000 */
[----:B------:R-:W-:Y:S01]  /*1670*/  CCTL.IVALL ;  /* 0x00000000ff00798f */ /* 0x000fe20002000000 */
[----:B------:R-:W-:Y:S05]  /*1680*/  BRA `(.L_x_22) ;  /* 0x0000000000047947 */ /* 0x000fea0003800000 */
.L_x_21:
[----:B------:R-:W-:Y:S06]  /*1690*/  BAR.SYNC.DEFER_BLOCKING 0x0 ;  /* 0x0000000000007b1d */ /* 0x000fec0000010000 */
.L_x_22:
[----:B------:R-:W-:Y:S05]  /*16a0*/  BRA.U UP0, `(.L_x_23) ;  /* 0x0000001900247547 */ /* 0x000fea000b800000 */
[----:B------:R-:W2:Y:S01]  /*16b0*/  LDCU UR6, c[0x0][0x38c] ;  /* 0x00007180ff0677ac */ /* 0x000ea20008000800 */
[----:B------:R-:W-:Y:S01]  /*16c0*/  PLOP3.LUT P1, PT, PT, PT, UP3, 0x80, 0x8 ;  /* 0x000000000008781c */ /* 0x000fe20003f2f038 */
[----:B------:R-:W-:Y:S01]  /*16d0*/  IMAD.MOV.U32 R12, RZ, RZ, 0x1 ;  /* 0x00000001ff0c7424 */ /* 0x000fe200078e00ff */
[----:B------:R-:W-:Y:S01]  /*16e0*/  ISETP.EQ.OR P2, PT, R0, RZ, P3 ;  /* 0x000000ff0000720c */ /* 0x000fe20001f42670 */
[----:B------:R-:W-:Y:S01]  /*16f0*/  UISETP.NE.AND UP1, UPT, UR18, URZ, UPT ;  /* 0x000000ff1200728c */ /* 0x000fe2000bf25270 */
[----:B------:R-:W-:Y:S01]  /*1700*/  PLOP3.LUT P1, PT, P1, PT, PT, 0x8, 0x80 ;  /* 0x000000000080781c */ /* 0x000fe20000f2e170 */
[----:B------:R-:W-:Y:S01]  /*1710*/  USEL UR23, URZ, 0x1, UP4 ;  /* 0x00000001ff177887 */ /* 0x000fe2000a000000 */
[----:B------:R-:W-:Y:S01]  /*1720*/  CS2R R10, SRZ ;  /* 0x00000000000a7805 */ /* 0x000fe2000001ff00 */
[----:B------:R-:W-:Y:S01]  /*1730*/  IMAD.MOV.U32 R9, RZ, RZ, RZ ;  /* 0x000000ffff097224 */ /* 0x000fe200078e00ff */
[----:B------:R-:W3:Y:S01]  /*1740*/  LDCU UR44, c[0x0][0x370] ;  /* 0x00006e00ff2c77ac */ /* 0x000ee20008000800 */
[----:B------:R-:W-:Y:S01]  /*1750*/  IMAD.MOV.U32 R8, RZ, RZ, 0x1 ;  /* 0x00000001ff087424 */ /* 0x000fe200078e00ff */
[----:B------:R-:W4:Y:S01]  /*1760*/  LDCU.64 UR38, c[0x0][0x348] ;  /* 0x00006900ff2677ac */ /* 0x000f220008000a00 */
[----:B------:R-:W-:-:S02]  /*1770*/  USHF.R.U32.HI UR50, URZ, 0x7, UR29 ;  /* 0x00000007ff327899 */ /* 0x000fc4000801161d */
[----:B--2---:R-:W-:Y:S02]  /*1780*/  UIADD3 UR5, UPT, UPT, UR6, 0xff, URZ ;  /* 0x000000ff06057890 */ /* 0x004fe4000fffe0ff */
[----:B------:R-:W-:Y:S02]  /*1790*/  UIADD3 UR52, UPT, UPT, UR6, 0x1fe, URZ ;  /* 0x000001fe06347890 */ /* 0x000fe4000fffe0ff */
[----:B------:R-:W-:Y:S01]  /*17a0*/  USHF.R.S32.HI UR4, URZ, 0x1f, UR5 ;  /* 0x0000001fff047899 */ /* 0x000fe20008011405 */
[----:B------:R-:W2:Y:S03]  /*17b0*/  LDCU UR43, c[0x0][0x374] ;  /* 0x00006e80ff2b77ac */ /* 0x000ea60008000800 */
[----:B------:R-:W-:Y:S02]  /*17c0*/  ULEA.HI UR4, UR4, UR5, URZ, 0x8 ;  /* 0x0000000504047291 */ /* 0x000fe4000f8f40ff */
[----:B------:R-:W-:-:S02]  /*17d0*/  USEL UR23, UR23, 0x2, UP1 ;  /* 0x0000000217177887 */ /* 0x000fc40008800000 */
[----:B------:R-:W-:Y:S02]  /*17e0*/  USHF.R.S32.HI UR46, URZ, 0x8, UR4 ;  /* 0x00000008ff2e7899 */ /* 0x000fe40008011404 */
[----:B------:R-:W-:Y:S02]  /*17f0*/  UIADD3 UR4, UPT, UPT, UR6, -0x1, URZ ;  /* 0xffffffff06047890 */ /* 0x000fe4000fffe0ff */
[----:B------:R-:W-:Y:S02]  /*1800*/  UISETP.LT.U32.AND UP0, UPT, UR46, 0xb, UPT ;  /* 0x0000000b2e00788c */ /* 0x000fe4000bf01070 */
[----:B------:R-:W-:Y:S02]  /*1810*/  UISETP.GE.U32.AND UP2, UPT, UR4, -0x1ff, UPT ;  /* 0xfffffe010400788c */ /* 0x000fe4000bf46070 */
[----:B------:R-:W-:Y:S01]  /*1820*/  USEL UR45, UR46, 0xb, UP0 ;  /* 0x0000000b2e2d7887 */ /* 0x000fe20008000000 */
[----:B------:R-:W-:-:S03]  /*1830*/  UMOV UR21, URZ ;  /* 0x000000ff00157c82 */ /* 0x000fc60008000000 */
[----:B------:R-:W-:Y:S02]  /*1840*/  UIADD3 UR22, UPT, UPT, UR45, -0x1, URZ ;  /* 0xffffffff2d167890 */ /* 0x000fe4000fffe0ff */
[----:B------:R-:W-:-:S03]  /*1850*/  UIADD3 UR47, UPT, UPT, UR46, -UR45, URZ ;  /* 0x8000002d2e2f7290 */ /* 0x000fc6000fffe0ff */
[----:B------:R-:W-:-:S04]  /*1860*/  @UP2 UIADD3 UR22, UPT, UPT, UR45, URZ, URZ ;  /* 0x000000ff2d162290 */ /* 0x000fc8000fffe0ff */
[----:B--234-:R-:W-:-:S12]  /*1870*/  UIADD3 UR22, UPT, UPT, UR22, 0x1, URZ ;  /* 0x0000000116167890 */ /* 0x01cfd8000fffe0ff */
.L_x_43:
[----:B------:R-:W-:Y:S01]  /*1880*/  UISETP.NE.AND UP0, UPT, UR51, URZ, UPT ;  /* 0x000000ff3300728c */ /* 0x000fe2000bf05270 */
[----:B------:R-:W2:Y:S08]  /*1890*/  S2UR UR51, SR_CgaCtaId ;  /* 0x00000000003379c3 */ /* 0x000eb00000008800 */
[----:B-1----:R-:W-:Y:S05]  /*18a0*/  BRA.U UP0, `(.L_x_24) ;  /* 0x0000000100347547 */ /* 0x002fea000b800000 */
[----:B------:R-:W3:Y:S01]  /*18b0*/  S2R R0, SR_CgaCtaId ;  /* 0x0000000000007919 */ /* 0x000ee20000008800 */
[----:B------:R-:W-:Y:S02]  /*18c0*/  MOV R3, 0x400 ;  /* 0x0000040000037802 */ /* 0x000fe40000000f00 */
[----:B------:R-:W-:Y:S02]  /*18d0*/  SHF.L.U32 R2, R8, 0x1f, RZ ;  /* 0x0000001f08027819 */ /* 0x000fe400000006ff */
[----:B---3--:R-:W-:-:S05]  /*18e0*/  LEA R0, R0, R3, 0x18 ;  /* 0x0000000300007211 */ /* 0x008fca00078ec0ff */
[----:B------:R-:W-:-:S04]  /*18f0*/  IMAD R3, R9, 0x8, R0 ;  /* 0x0000000809037824 */ /* 0x000fc800078e0200 */
[----:B------:R-:W3:Y:S02]  /*1900*/  SYNCS.PHASECHK.TRANS64.TRYWAIT P0, [R3+URZ+0x140], R2 ;  /* 0x00014002030075a7 */ /* 0x000ee400080011ff */
[----:B---3--:R-:W-:Y:S05]  /*1910*/  @!P0 BRA `(.L_x_25) ;  /* 0x0000004c00a08947 */ /* 0x008fea0003800000 */
.L_x_105:
[----:B------:R-:W-:Y:S01]  /*1920*/  VIADD R9, R9, 0x1 ;  /* 0x0000000109097836 */ /* 0x000fe20000000000 */
[----:B------:R3:W-:Y:S04]  /*1930*/  SYNCS.ARRIVE.TRANS64.A1T0 RZ, [R3+URZ+0x130], RZ ;  /* 0x000130ff03ff79a7 */ /* 0x0007e800081000ff */
[----:B------:R-:W-:-:S04]  /*1940*/  ISETP.NE.AND P0, PT, R9, 0x2, PT ;  /* 0x000000020900780c */ /* 0x000fc80003f05270 */
[----:B------:R-:W-:Y:S02]  /*1950*/  SEL R9, R9, RZ, P0 ;  /* 0x000000ff09097207 */ /* 0x000fe40000000000 */
[----:B---3--:R-:W-:-:S04]  /*1960*/  SEL R3, RZ, 0x1, P0 ;  /* 0x00000001ff037807 */ /* 0x008fc80000000000 */
[----:B------:R-:W-:-:S07]  /*1970*/  LOP3.LUT R8, R8, R3, RZ, 0x3c, !PT ;  /* 0x0000000308087212 */ /* 0x000fce00078e3cff */
.L_x_24:
[----:B------:R-:W-:Y:S01]  /*1980*/  UMOV UR13, 0x400 ;  /* 0x00000400000d7882 */ /* 0x000fe20000000000 */
[----:B------:R-:W-:Y:S01]  /*1990*/  SHF.L.U32 R0, R12, 0x1f, RZ ;  /* 0x0000001f0c007819 */ /* 0x000fe200000006ff */
[----:B--2---:R-:W-:Y:S02]  /*19a0*/  ULEA UR13, UR51, UR13, 0x18 ;  /* 0x0000000d330d7291 */ /* 0x004fe4000f8ec0ff */
[----:B------:R-:W-:Y:S02]  /*19b0*/  UISETP.GE.U32.AND UP0, UPT, UR52, 0x1ff, UPT ;  /* 0x000001ff3400788c */ /* 0x000fe4000bf06070 */
[----:B------:R-:W-:Y:S02]  /*19c0*/  ULEA UR4, UR21, UR13, 0x3 ;  /* 0x0000000d15047291 */ /* 0x000fe4000f8e18ff */
[----:B------:R-:W-:Y:S02]  /*19d0*/  USHF.L.U32 UR35, UR49, 0x6, URZ ;  /* 0x0000000631237899 */ /* 0x000fe400080006ff */
[----:B------:R-:W-:Y:S01]  /*19e0*/  ULEA UR19, UR48, UR50, 0x4 ;  /* 0x0000003230137291 */ /* 0x000fe2000f8e20ff */
[----:B------:R-:W-:-:S04]  /*19f0*/  UMOV UR14, URZ ;  /* 0x000000ff000e7c82 */ /* 0x000fc80008000000 */
[----:B------:R2:W3:Y:S01]  /*1a00*/  SYNCS.PHASECHK.TRANS64.TRYWAIT P0, [UR4+0x58], R0 ;  /* 0x00005800ff0075a7 */ /* 0x0004e20008001104 */
[----:B------:R-:W-:Y:S06]  /*1a10*/  BRA.U !UP0, `(.L_x_26) ;  /* 0x0000000108f07547 */ /* 0x000fec000b800000 */
[----:B------:R-:W-:Y:S01]  /*1a20*/  UMOV UR15, URZ ;  /* 0x000000ff000f7c82 */ /* 0x000fe20008000000 */
[----:B------:R-:W-:-:S05]  /*1a30*/  UMOV UR4, UR21 ;  /* 0x0000001500047c82 */ /* 0x000fca0008000000 */
.L_x_32:
[----:B------:R-:W-:Y:S01]  /*1a40*/  ULEA UR33, UR4, UR13, 0x3 ;  /* 0x0000000d04217291 */ /* 0x000fe2000f8e18ff */
[----:B---3--:R-:W-:Y:S01]  /*1a50*/  @!P3 MOV R2, 0x5000 ;  /* 0x000050000002b802 */ /* 0x008fe20000000f00 */
[----:B-1-3--:R-:W-:Y:S10]  /*1a60*/  @P0 BRA `(.L_x_27) ;  /* 0x00000000000c0947 */ /* 0x00aff40003800000 */
[----:B------:R-:W-:-:S04]  /*1a70*/  SHF.L.U32 R3, R12, 0x1f, RZ ;  /* 0x0000001f0c037819 */ /* 0x000fc800000006ff */
[----:B------:R-:W3:Y:S02]  /*1a80*/  SYNCS.PHASECHK.TRANS64.TRYWAIT P0, [UR33+0x58], R3 ;  /* 0x00005803ff0075a7 */ /* 0x000ee40008001121 */
[----:B---3--:R-:W-:Y:S05]  /*1a90*/  @!P0 BRA `(.L_x_28) ;  /* 0x0000004c00548947 */ /* 0x008fea0003800000 */
.L_x_27:
[----:B------:R3:W-:Y:S01]  /*1aa0*/  @!P3 SYNCS.ARRIVE.TRANS64 RZ, [UR33], R2 ;  /* 0x00000002ffffb9a7 */ /* 0x0007e20008000021 */
[----:B------:R-:W-:-:S04]  /*1ab0*/  ULOP3.LUT UR5, UR23, 0x2, URZ, 0xfc, !UPT ;  /* 0x0000000217057892 */ /* 0x000fc8000f8efcff */
[----:B------:R-:W-:-:S09]  /*1ac0*/  UISETP.NE.AND UP0, UPT, UR5, 0x2, UPT ;  /* 0x000000020500788c */ /* 0x000fd2000bf05270 */
[----:B------:R-:W-:Y:S05]  /*1ad0*/  BRA.U UP0, `(.L_x_29) ;  /* 0x0000000100047547 */ /* 0x000fea000b800000 */
[----:B-1----:R-:W-:Y:S05]  /*1ae0*/  BPT.TRAP 0x1 ;  /* 0x000000040000795c */ /* 0x002fea0000300000 */
.L_x_29:
[----:B------:R-:W-:Y:S04]  /*1af0*/  BSSY.RECONVERGENT B0, `(.L_x_30) ;  /* 0x0000003000007945 */ /* 0x000fe80003800200 */
[----:B------:R-:W-:Y:S05]  /*1b00*/  @P2 BRA `(.L_x_31) ;  /* 0x0000000000042947 */ /* 0x000fea0003800000 */
[----:B-1----:R-:W-:Y:S05]  /*1b10*/  BPT.TRAP 0x1 ;  /* 0x000000040000795c */ /* 0x002fea0000300000 */
.L_x_31:
[----:B-1----:R-:W-:Y:S05]  /*1b20*/  BSYNC.RECONVERGENT B0 ;  /* 0x0000000000007941 */ /* 0x002fea0003800200 */
.L_x_30:
[----:B------:R-:W-:Y:S02]  /*1b30*/  UIADD3 UR5, UPT, UPT, UR4, 0x1, URZ ;  /* 0x0000000104057890 */ /* 0x000fe4000fffe0ff */
[----:B------:R-:W-:Y:S02]  /*1b40*/  ULEA UR24, UR4, UR13, 0xe ;  /* 0x0000000d04187291 */ /* 0x000fe4000f8e70ff */
[----:B------:R-:W-:Y:S02]  /*1b50*/  UISETP.NE.AND UP0, UPT, UR5, 0xb, UPT ;  /* 0x0000000b0500788c */ /* 0x000fe4000bf05270 */
[----:B------:R-:W-:Y:S02]  /*1b60*/  ULEA UR8, UR4, UR29, 0xc ;  /* 0x0000001d04087291 */ /* 0x000fe4000f8e60ff */
[----:B------:R-:W-:Y:S02]  /*1b70*/  USEL UR6, URZ, 0x1, UP0 ;  /* 0x00000001ff067887 */ /* 0x000fe40008000000 */
[----:B------:R-:W-:-:S02]  /*1b80*/  USEL UR21, UR5, URZ, UP0 ;  /* 0x000000ff05157287 */ /* 0x000fc40008000000 */
[----:B------:R-:W-:Y:S02]  /*1b90*/  UIADD3 UR4, UP0, UPT, UR38, 0x180, URZ ;  /* 0x0000018026047890 */ /* 0x000fe4000ff1e0ff */
[----:B------:R-:W-:Y:S01]  /*1ba0*/  ULEA UR5, UR21, UR13, 0x3 ;  /* 0x0000000d15057291 */ /* 0x000fe2000f8e18ff */
[----:B------:R-:W-:Y:S01]  /*1bb0*/  LOP3.LUT R12, R12, UR6, RZ, 0x3c, !PT ;  /* 0x000000060c0c7c12 */ /* 0x000fe2000f8e3cff */
[----:B------:R-:W-:Y:S02]  /*1bc0*/  USHF.L.U32 UR34, UR15, 0x8, URZ ;  /* 0x000000080f227899 */ /* 0x000fe400080006ff */
[----:B------:R-:W-:Y:S01]  /*1bd0*/  UIADD3 UR15, UPT, UPT, UR15, 0x1, URZ ;  /* 0x000000010f0f7890 */ /* 0x000fe2000fffe0ff */
[----:B--2---:R-:W-:Y:S01]  /*1be0*/  SHF.L.U32 R0, R12, 0x1f, RZ ;  /* 0x0000001f0c007819 */ /* 0x004fe200000006ff */
[----:B------:R-:W-:Y:S02]  /*1bf0*/  UIADD3 UR6, UP1, UPT, UR38, 0x80, URZ ;  /* 0x0000008026067890 */ /* 0x000fe4000ff3e0ff */
[----:B------:R-:W-:Y:S01]  /*1c00*/  UIADD3 UR8, UPT, UPT, UR13, UR8, URZ ;  /* 0x000000080d087290 */ /* 0x000fe2000fffe0ff */
[----:B------:R4:W1:Y:S01]  /*1c10*/  SYNCS.PHASECHK.TRANS64.TRYWAIT P0, [UR5+0x58], R0 ;  /* 0x00005800ff0075a7 */ /* 0x0008620008001105 */
[----:B------:R-:W-:-:S02]  /*1c20*/  UIADD3.X UR5, UPT, UPT, URZ, UR39, URZ, UP0, !UPT ;  /* 0x00000027ff057290 */ /* 0x000fc400087fe4ff */
[----:B------:R-:W-:Y:S02]  /*1c30*/  UISETP.NE.AND UP0, UPT, UR15, UR22, UPT ;  /* 0x000000160f00728c */ /* 0x000fe4000bf05270 */
[----:B------:R-:W-:Y:S02]  /*1c40*/  UIADD3.X UR7, UPT, UPT, URZ, UR39, URZ, UP1, !UPT ;  /* 0x00000027ff077290 */ /* 0x000fe40008ffe4ff */
[----:B------:R-:W-:Y:S02]  /*1c50*/  UIADD3 UR32, UPT, UPT, UR24, 0xa80, URZ ;  /* 0x00000a8018207890 */ /* 0x000fe4000fffe0ff */
[----:B------:R-:W-:Y:S02]  /*1c60*/  UIADD3 UR26, UPT, UPT, UR34, 0x80, URZ ;  /* 0x00000080221a7890 */ /* 0x000fe4000fffe0ff */
[----:B------:R-:W-:Y:S02]  /*1c70*/  UIADD3 UR24, UPT, UPT, UR24, 0x2a80, URZ ;  /* 0x00002a8018187890 */ /* 0x000fe4000fffe0ff */
[----:B------:R-:W-:-:S02]  /*1c80*/  UIADD3 UR16, UPT, UPT, UR8, 0x2ca80, URZ ;  /* 0x0002ca8008107890 */ /* 0x000fc4000fffe0ff */
[----:B------:R-:W-:Y:S01]  /*1c90*/  UIADD3 UR8, UPT, UPT, UR8, 0x2d280, URZ ;  /* 0x0002d28008087890 */ /* 0x000fe2000fffe0ff */
[----:B------:R-:W-:Y:S01]  /*1ca0*/  UMOV UR30, 0x0 ;  /* 0x00000000001e7882 */ /* 0x000fe20000000000 */
[----:B------:R-:W-:Y:S01]  /*1cb0*/  UMOV UR31, 0x10000000 ;  /* 0x10000000001f7882 */ /* 0x000fe20000000000 */
[----:B------:R-:W-:Y:S01]  /*1cc0*/  UMOV UR25, UR33 ;  /* 0x0000002100197c82 */ /* 0x000fe20008000000 */
[----:B------:R-:W-:Y:S01]  /*1cd0*/  UMOV UR27, UR35 ;  /* 0x00000023001b7c82 */ /* 0x000fe20008000000 */
[----:B------:R-:W-:Y:S01]  /*1ce0*/  UMOV UR28, UR36 ;  /* 0x00000024001c7c82 */ /* 0x000fe20008000000 */
[----:B------:R-:W-:Y:S01]  /*1cf0*/  UMOV UR14, 0x30000 ;  /* 0x00030000000e7882 */ /* 0x000fe20000000000 */
[----:B------:R-:W-:Y:S01]  /*1d00*/  UMOV UR17, UR33 ;  /* 0x0000002100117c82 */ /* 0x000fe20008000000 */
[----:B------:R-:W-:Y:S01]  /*1d10*/  UMOV UR20, UR36 ;  /* 0x0000002400147c82 */ /* 0x000fe20008000000 */
[----:B------:R-:W-:Y:S01]  /*1d20*/  UMOV UR18, UR34 ;  /* 0x0000002200127c82 */ /* 0x000fe20008000000 */
[----:B------:R-:W-:Y:S01]  /*1d30*/  UTMALDG.3D [UR32], [UR6], desc[UR30] ;  /* 0x00001e20060075b4 */ /* 0x000fe20008011000 */
[----:B------:R-:W-:Y:S01]  /*1d40*/  UMOV UR11, UR19 ;  /* 0x00000013000b7c82 */ /* 0x000fe20008000000 */
[----:B------:R-:W-:Y:S01]  /*1d50*/  UMOV UR12, UR36 ;  /* 0x00000024000c7c82 */ /* 0x000fe20008000000 */
[----:B------:R-:W-:Y:S01]  /*1d60*/  UMOV UR9, UR33 ;  /* 0x0000002100097c82 */ /* 0x000fe20008000000 */
[----:B------:R-:W-:Y:S01]  /*1d70*/  UMOV UR10, UR26 ;  /* 0x0000001a000a7c82 */ /* 0x000fe20008000000 */
[----:B------:R-:W-:Y:S01]  /*1d80*/  UTMALDG.3D [UR24], [UR6], desc[UR30] ;  /* 0x00001e18060075b4 */ /* 0x000fe20008011000 */
[----:B------:R-:W-:Y:S01]  /*1d90*/  UTMALDG.3D.MULTICAST [UR16], [UR4], UR14, desc[UR30] ;  /* 0x00001e10040073b4 */ /* 0x000fe2000801180e */
[----:B------:R2:W-:Y:S02]  /*1da0*/  UTMALDG.3D.MULTICAST [UR8], [UR4], UR14, desc[UR30] ;  /* 0x00001e08040073b4 */ /* 0x0005e4000801180e */
[----:B--2---:R-:W-:Y:S01]  /*1db0*/  UMOV UR14, UR22 ;  /* 0x00000016000e7c82 */ /* 0x004fe20008000000 */
[----:B------:R-:W-:Y:S01]  /*1dc0*/  UMOV UR4, UR21 ;  /* 0x0000001500047c82 */ /* 0x000fe20008000000 */
[----:B----4-:R-:W-:Y:S05]  /*1dd0*/  BRA.U UP0, `(.L_x_32) ;  /* 0xfffffffd00187547 */ /* 0x010fea000b83ffff */
.L_x_26:
[----:B------:R-:W-:Y:S01]  /*1de0*/  ULEA UR4, UR21, UR13, 0x3 ;  /* 0x0000000d15047291 */ /* 0x000fe2000f8e18ff */
[----:B--2---:R-:W-:Y:S01]  /*1df0*/  SHF.L.U32 R0, R12, 0x1f, RZ ;  /* 0x0000001f0c007819 */ /* 0x004fe200000006ff */
[----:B------:R-:W-:Y:S01]  /*1e00*/  @!P1 SYNCS.ARRIVE.TRANS64.A1T0 RZ, [UR13+0xc8], RZ ;  /* 0x0000c8ffffff99a7 */ /* 0x000fe2000810000d */
[----:B------:R-:W-:-:S06]  /*1e10*/  UISETP.GT.AND UP0, UPT, UR46, UR45, UPT ;  /* 0x0000002d2e00728c */ /* 0x000fcc000bf04270 */
[----:B-1-3--:R1:W2:Y:S03]  /*1e20*/  SYNCS.PHASECHK.TRANS64.TRYWAIT P0, [UR4+0x58], R0 ;  /* 0x00005800ff0075a7 */ /* 0x00a2a60008001104 */
[----:B------:R-:W-:Y:S05]  /*1e30*/  BRA.U !UP0, `(.L_x_33) ;  /* 0x0000000108ec7547 */ /* 0x000fea000b800000 */
[----:B------:R-:W-:Y:S01]  /*1e40*/  UIADD3 UR15, UPT, UPT, UR47, UR14, URZ ;  /* 0x0000000e2f0f7290 */ /* 0x000fe2000fffe0ff */
[----:B------:R-:W-:-:S11]  /*1e50*/  UMOV UR4, UR21 ;  /* 0x0000001500047c82 */ /* 0x000fd60008000000 */
.L_x_39:
[----:B------:R-:W-:Y:S01]  /*1e60*/  ULEA UR33, UR4, UR13, 0x3 ;  /* 0x0000000d04217291 */ /* 0x000fe2000f8e18ff */
[----:B--2---:R-:W-:Y:S01]  /*1e70*/  @!P3 MOV R2, 0x5000 ;  /* 0x000050000002b802 */ /* 0x004fe20000000f00 */
[----:B--2-4-:R-:W-:Y:S10]  /*1e80*/  @P0 BRA `(.L_x_34) ;  /* 0x00000000000c0947 */ /* 0x014ff40003800000 */
[----:B------:R-:W-:-:S04]  /*1e90*/  SHF.L.U32 R3, R12, 0x1f, RZ ;  /* 0x0000001f0c037819 */ /* 0x000fc800000006ff */
[----:B------:R-:W2:Y:S02]  /*1ea0*/  SYNCS.PHASECHK.TRANS64.TRYWAIT P0, [UR33+0x58], R3 ;  /* 0x00005803ff0075a7 */ /* 0x000ea40008001121 */
[----:B--2---:R-:W-:Y:S05]  /*1eb0*/  @!P0 BRA `(.L_x_35) ;  /* 0x0000004800648947 */ /* 0x004fea0003800000 */
.L_x_34:
[----:B------:R2:W-:Y:S01]  /*1ec0*/  @!P3 SYNCS.ARRIVE.TRANS64 RZ, [UR33], R2 ;  /* 0x00000002ffffb9a7 */ /* 0x0005e20008000021 */
[----:B------:R-:W-:-:S04]  /*1ed0*/  ULOP3.LUT UR5, UR23, 0x2, URZ, 0xfc, !UPT ;  /* 0x0000000217057892 */ /* 0x000fc8000f8efcff */
[----:B------:R-:W-:-:S09]  /*1ee0*/  UISETP.NE.AND UP0, UPT, UR5, 0x2, UPT ;  /* 0x000000020500788c */ /* 0x000fd2000bf05270 */
[----:B------:R-:W-:Y:S05]  /*1ef0*/  BRA.U UP0, `(.L_x_36) ;  /* 0x0000000100047547 */ /* 0x000fea000b800000 */
[----:B------:R-:W-:Y:S05]  /*1f00*/  BPT.TRAP 0x1 ;  /* 0x000000040000795c */ /* 0x000fea0000300000 */
.L_x_36:
[----:B------:R-:W-:Y:S04]  /*1f10*/  BSSY.RECONVERGENT B0, `(.L_x_37) ;  /* 0x0000003000007945 */ /* 0x000fe80003800200 */
[----:B------:R-:W-:Y:S05]  /*1f20*/  @P2 BRA `(.L_x_38) ;  /* 0x0000000000042947 */ /* 0x000fea0003800000 */
[----:B------:R-:W-:Y:S05]  /*1f30*/  BPT.TRAP 0x1 ;  /* 0x000000040000795c */ /* 0x000fea0000300000 */
.L_x_38:
[----:B------:R-:W-:Y:S05]  /*1f40*/  BSYNC.RECONVERGENT B0 ;  /* 0x0000000000007941 */ /* 0x000fea0003800200 */
.L_x_37:
        /* <DEDUP_REMOVED lines=11> */
[----:B-1----:R-:W-:Y:S01]  /*2000*/  SHF.L.U32 R0, R12, 0x1f, RZ ;  /* 0x0000001f0c007819 */ /* 0x002fe200000006ff */
[----:B------:R-:W-:Y:S02]  /*2010*/  UIADD3 UR6, UP1, UPT, UR38, 0x80, URZ ;  /* 0x0000008026067890 */ /* 0x000fe4000ff3e0ff */
[----:B------:R-:W-:Y:S01]  /*2020*/  UIADD3 UR8, UPT, UPT, UR13, UR8, URZ ;  /* 0x000000080d087290 */ /* 0x000fe2000fffe0ff */
[----:B------:R3:W4:Y:S01]  /*2030*/  SYNCS.PHASECHK.TRANS64.TRYWAIT P0, [UR5+0x58], R0 ;  /* 0x00005800ff0075a7 */ /* 0x0007220008001105 */
        /* <DEDUP_REMOVED lines=16> */
[----:B------:R-:W-:Y:S01]  /*2140*/  UTMALDG.3D [UR32], [UR6], desc[UR30] ;  /* 0x00001e20060075b4 */ /* 0x000fe20008011000 */
[----:B------:R-:W-:Y:S01]  /*2150*/  UMOV UR18, UR34 ;  /* 0x0000002200127c82 */ /* 0x000fe20008000000 */
[----:B------:R-:W-:Y:S01]  /*2160*/  UMOV UR11, UR19 ;  /* 0x00000013000b7c82 */ /* 0x000fe20008000000 */
[----:B------:R-:W-:Y:S01]  /*2170*/  UMOV UR12, UR36 ;  /* 0x00000024000c7c82 */ /* 0x000fe20008000000 */
[----:B------:R-:W-:Y:S01]  /*2180*/  UMOV UR9, UR33 ;  /* 0x0000002100097c82 */ /* 0x000fe20008000000 */
[----:B------:R-:W-:Y:S01]  /*2190*/  UMOV UR10, UR26 ;  /* 0x0000001a000a7c82 */ /* 0x000fe20008000000 */
[----:B------:R-:W-:Y:S01]  /*21a0*/  UTMALDG.3D [UR24], [UR6], desc[UR30] ;  /* 0x00001e18060075b4 */ /* 0x000fe20008011000 */
[----:B------:R-:W-:Y:S01]  /*21b0*/  UTMALDG.3D.MULTICAST [UR16], [UR4], UR37, desc[UR30] ;  /* 0x00001e10040073b4 */ /* 0x000fe20008011825 */
[----:B------:R1:W-:Y:S02]  /*21c0*/  UTMALDG.3D.MULTICAST [UR8], [UR4], UR37, desc[UR30] ;  /* 0x00001e08040073b4 */ /* 0x0003e40008011825 */
[----:B-1----:R-:W-:Y:S01]  /*21d0*/  UMOV UR4, UR21 ;  /* 0x0000001500047c82 */ /* 0x002fe20008000000 */
[----:B---3--:R-:W-:Y:S05]  /*21e0*/  BRA.U UP0, `(.L_x_39) ;  /* 0xfffffffd001c7547 */ /* 0x008fea000b83ffff */
.L_x_33:
[C---:B------:R-:W-:Y:S01]  /*21f0*/  LEA R3, R11.reuse, UR13, 0x3 ;  /* 0x0000000d0b037c11 */ /* 0x040fe2000f8e18ff */
[----:B------:R-:W-:Y:S01]  /*2200*/  NOP ;  /* 0x0000000000007918 */ /* 0x000fe20000000000 */
[----:B-1----:R-:W-:Y:S02]  /*2210*/  SHF.L.U32 R0, R10, 0x1f, RZ ;  /* 0x0000001f0a007819 */ /* 0x002fe400000006ff */
[----:B------:R-:W-:Y:S02]  /*2220*/  LEA R5, R11, UR13, 0x4 ;  /* 0x0000000d0b057c11 */ /* 0x000fe4000f8e20ff */
[----:B--2-4-:R-:W1:Y:S02]  /*2230*/  SYNCS.PHASECHK.TRANS64.TRYWAIT P0, [R3+URZ+0xd0], R0 ;  /* 0x0000d000030075a7 */ /* 0x014e6400080011ff */
[----:B-1----:R-:W-:Y:S05]  /*2240*/  @!P0 BRA `(.L_x_40) ;  /* 0x0000004400988947 */ /* 0x002fea0003800000 */
.L_x_108:
[----:B------:R-:W2:Y:S01]  /*2250*/  LDS.128 R4, [R5+0x160] ;  /* 0x0001600005047984 */ /* 0x000ea20000000c00 */
[----:B------:R-:W-:Y:S01]  /*2260*/  UISETP.GE.AND UP0, UPT, UR41, 0x1, UPT ;  /* 0x000000012900788c */ /* 0x000fe2000bf06270 */
[----:B------:R-:W-:Y:S01]  /*2270*/  @!PT LDS RZ, [RZ] ;  /* 0x00000000fffff984 */ /* 0x000fe20000000800 */
[----:B------:R-:W-:Y:S01]  /*2280*/  @!PT LDS RZ, [RZ] ;  /* 0x00000000fffff984 */ /* 0x000fe20000000800 */
[----:B------:R-:W-:Y:S01]  /*2290*/  @!PT LDS RZ, [RZ] ;  /* 0x00000000fffff984 */ /* 0x000fe20000000800 */
[----:B------:R-:W-:Y:S01]  /*22a0*/  @!PT LDS RZ, [RZ] ;  /* 0x00000000fffff984 */ /* 0x000fe20000000800 */
[----:B------:R3:W-:Y:S06]  /*22b0*/  MEMBAR.ALL.CTA ;  /* 0x0000000000007992 */ /* 0x0007ec0000008000 */
[----:B---3--:R-:W3:Y:S01]  /*22c0*/  FENCE.VIEW.ASYNC.S ;  /* 0x00000000000073c6 */ /* 0x008ee20000000000 */
[----:B--2---:R-:W-:-:S13]  /*22d0*/  LOP3.LUT P0, RZ, R6, 0x1, RZ, 0xc0, !PT ;  /* 0x0000000106ff7812 */ /* 0x004fda000780c0ff */
[----:B---3--:R-:W-:Y:S01]  /*22e0*/  VOTEU.ANY UP1, P0 ;  /* 0x0000000000ff7886 */ /* 0x008fe20000020100 */
[----:B------:R-:W-:-:S13]  /*22f0*/  PLOP3.LUT P0, PT, PT, PT, UP1, 0x80, 0x8 ;  /* 0x000000000008781c */ /* 0x000fda0003f0f018 */
[----:B-1----:R-:W-:Y:S02]  /*2300*/  @P0 LOP3.LUT R0, R5, 0xffff, RZ, 0xc0, !PT ;  /* 0x0000ffff05000812 */ /* 0x002fe400078ec0ff */
[----:B------:R-:W-:Y:S02]  /*2310*/  @P0 MOV R2, R4 ;  /* 0x0000000400020202 */ /* 0x000fe40000000f00 */
[----:B------:R-:W-:Y:S01]  /*2320*/  @P0 R2UR UR5, R0 ;  /* 0x00000000000502ca */ /* 0x000fe200000e0000 */
[----:B------:R-:W-:Y:S01]  /*2330*/  VIADD R0, R3, 0xe0 ;  /* 0x000000e003007836 */ /* 0x000fe20000000000 */
[----:B------:R-:W-:Y:S02]  /*2340*/  @P0 SHF.R.U32.HI R4, RZ, 0x10, R5 ;  /* 0x00000010ff040819 */ /* 0x000fe40000011605 */
[----:B------:R-:W-:Y:S02]  /*2350*/  @P0 R2UR UR6, R2 ;  /* 0x00000000020602ca */ /* 0x000fe400000e0000 */
[----:B------:R-:W-:-:S02]  /*2360*/  PRMT R0, RZ, 0x654, R0 ;  /* 0x00000654ff007816 */ /* 0x000fc40000000000 */
[----:B------:R-:W-:Y:S02]  /*2370*/  @P0 R2UR UR4, R4 ;  /* 0x00000000040402ca */ /* 0x000fe400000e0000 */
[----:B------:R1:W-:Y:S03]  /*2380*/  SYNCS.ARRIVE.TRANS64.RED.A1T0 RZ, [R0+URZ], RZ ;  /* 0x000000ff00ff79a7 */ /* 0x0003e600081004ff */
[----:B------:R-:W-:-:S04]  /*2390*/  @UP1 UMOV UR40, UR5 ;  /* 0x0000000500281c82 */ /* 0x000fc80008000000 */
[----:B------:R-:W-:-:S04]  /*23a0*/  @UP1 UMOV UR42, UR6 ;  /* 0x00000006002a1c82 */ /* 0x000fc80008000000 */
[----:B------:R-:W-:Y:S01]  /*23b0*/  @UP1 UMOV UR36, UR4 ;  /* 0x0000000400241c82 */ /* 0x000fe20008000000 */
[----:B------:R-:W-:Y:S05]  /*23c0*/  BRA.U !UP0, `(.L_x_41) ;  /* 0x0000000108d47547 */ /* 0x000fea000b800000 */
[----:B------:R-:W2:Y:S01]  /*23d0*/  LDCU.128 UR16, c[0x0][0xb10] ;  /* 0x00016200ff1077ac */ /* 0x000ea20008000c00 */
[----:B------:R-:W3:Y:S01]  /*23e0*/  LDCU UR12, c[0x0][0xb20] ;  /* 0x00016400ff0c77ac */ /* 0x000ee20008000800 */
[----:B------:R-:W4:Y:S01]  /*23f0*/  LDCU UR20, c[0x0][0xb0c] ;  /* 0x00016180ff1477ac */ /* 0x000f220008000800 */
[----:B------:R-:W1:Y:S01]  /*2400*/  LDCU.64 UR8, c[0x0][0xb28] ;  /* 0x00016500ff0877ac */ /* 0x000e620008000a00 */
[----:B------:R-:W-:Y:S02]  /*2410*/  UISETP.NE.AND UP3, UPT, UR41, 0x1, UPT ;  /* 0x000000012900788c */ /* 0x000fe4000bf65270 */
[----:B--2---:R-:W-:Y:S02]  /*2420*/  UIMAD.WIDE.U32 UR6, UR43, UR19, URZ ;  /* 0x000000132b0672a5 */ /* 0x004fe4000f8e00ff */
[----:B------:R-:W-:Y:S02]  /*2430*/  UIMAD.WIDE.U32 UR4, UR44, UR16, URZ ;  /* 0x000000102c0472a5 */ /* 0x000fe4000f8e00ff */
[----:B------:R-:W-:-:S02]  /*2440*/  UISETP.NE.AND UP0, UPT, UR18, 0x1, UPT ;  /* 0x000000011200788c */ /* 0x000fc4000bf05270 */
[----:B------:R-:W-:Y:S01]  /*2450*/  UIMAD.WIDE.U32 UR24, UR40, UR19, URZ ;  /* 0x00000013281872a5 */ /* 0x000fe2000f8e00ff */
[----:B------:R-:W-:Y:S02]  /*2460*/  UMOV UR6, UR7 ;  /* 0x0000000700067c82 */ /* 0x000fe40008000000 */
[----:B------:R-:W-:Y:S01]  /*2470*/  UMOV UR4, UR5 ;  /* 0x0000000500047c82 */ /* 0x000fe20008000000 */
[----:B---3--:R-:W-:Y:S02]  /*2480*/  USHF.R.U32.HI UR6, URZ, UR12, UR6 ;  /* 0x0000000cff067299 */ /* 0x008fe40008011606 */
[----:B----4-:R-:W-:Y:S02]  /*2490*/  UISETP.NE.AND UP2, UPT, UR20, 0x1, UPT ;  /* 0x000000011400788c */ /* 0x010fe4000bf45270 */
[----:B------:R-:W-:Y:S02]  /*24a0*/  USHF.R.U32.HI UR4, URZ, UR17, UR4 ;  /* 0x00000011ff047299 */ /* 0x000fe40008011604 */
[----:B------:R-:W-:-:S02]  /*24b0*/  USEL UR5, UR43, UR6, !UP0 ;  /* 0x000000062b057287 */ /* 0x000fc4000c000000 */
[----:B------:R-:W-:Y:S02]  /*24c0*/  USEL UR6, UR44, UR4, !UP2 ;  /* 0x000000042c067287 */ /* 0x000fe4000d000000 */
[----:B-1----:R-:W-:Y:S01]  /*24d0*/  UIMAD.WIDE.U32 UR10, UR5, UR8, URZ ;  /* 0x00000008050a72a5 */ /* 0x002fe2000f8e00ff */
[----:B------:R-:W-:Y:S01]  /*24e0*/  UMOV UR4, UR25 ;  /* 0x0000001900047c82 */ /* 0x000fe20008000000 */
[----:B------:R-:W-:Y:S02]  /*24f0*/  UIMAD.WIDE.U32 UR14, UR42, UR16, URZ ;  /* 0x000000102a0e72a5 */ /* 0x000fe4000f8e00ff */
[----:B------:R-:W-:-:S03]  /*2500*/  UIMAD.WIDE.U32 UR24, UR6, UR8, URZ ;  /* 0x00000008061872a5 */ /* 0x000fc6000f8e00ff */
[----:B------:R-:W-:Y:S01]  /*2510*/  UMOV UR10, UR11 ;  /* 0x0000000b000a7c82 */ /* 0x000fe20008000000 */
[----:B------:R-:W-:Y:S02]  /*2520*/  USHF.R.U32.HI UR4, URZ, UR12, UR4 ;  /* 0x0000000cff047299 */ /* 0x000fe40008011604 */
[----:B------:R-:W-:Y:S01]  /*2530*/  @UP3 USHF.R.U32.HI UR5, URZ, UR9, UR10 ;  /* 0x00000009ff053299 */ /* 0x000fe2000801160a */
[----:B------:R-:W-:Y:S01]  /*2540*/  UMOV UR14, UR15 ;  /* 0x0000000f000e7c82 */ /* 0x000fe20008000000 */
[----:B------:R-:W-:Y:S01]  /*2550*/  UMOV UR24, UR25 ;  /* 0x0000001900187c82 */ /* 0x000fe20008000000 */
[----:B------:R-:W-:Y:S02]  /*2560*/  USHF.R.U32.HI UR17, URZ, UR17, UR14 ;  /* 0x00000011ff117299 */ /* 0x000fe4000801160e */
[----:B------:R-:W-:Y:S02]  /*2570*/  USEL UR4, UR40, UR4, !UP0 ;  /* 0x0000000428047287 */ /* 0x000fe4000c000000 */
[----:B------:R-:W-:-:S02]  /*2580*/  @UP3 USHF.R.U32.HI UR6, URZ, UR9, UR24 ;  /* 0x00000009ff063299 */ /* 0x000fc40008011618 */
[----:B------:R-:W-:Y:S02]  /*2590*/  UIMAD UR7, UR41, UR5, URZ ;  /* 0x00000005290772a4 */ /* 0x000fe4000f8e02ff */
[----:B------:R-:W-:Y:S02]  /*25a0*/  USEL UR5, UR42, UR17, !UP2 ;  /* 0x000000112a057287 */ /* 0x000fe4000d000000 */
[----:B------:R-:W-:Y:S02]  /*25b0*/  UIMAD UR10, UR41, UR6, URZ ;  /* 0x00000006290a72a4 */ /* 0x000fe4000f8e02ff */
[----:B------:R-:W-:Y:S02]  /*25c0*/  UISETP.GE.AND UP0, UPT, UR4, UR7, UPT ;  /* 0x000000070400728c */ /* 0x000fe4000bf06270 */
[----:B------:R-:W-:Y:S02]  /*25d0*/  UIMAD.WIDE.U32 UR14, UR4, UR8, URZ ;  /* 0x00000008040e72a5 */ /* 0x000fe4000f8e00ff */
[----:B------:R-:W-:-:S02]  /*25e0*/  UISETP.GE.OR UP0, UPT, UR5, UR10, UP0 ;  /* 0x0000000a0500728c */ /* 0x000fc40008706670 */
[----:B------:R-:W-:Y:S02]  /*25f0*/  UIMAD.WIDE.U32 UR10, UR5, UR8, URZ ;  /* 0x00000008050a72a5 */ /* 0x000fe4000f8e00ff */
[----:B------:R-:W-:Y:S01]  /*2600*/  UIADD3 UR12, UPT, UPT, -UR4, URZ, URZ ;  /* 0x000000ff040c7290 */ /* 0x000fe2000fffe1ff */
[----:B------:R-:W-:Y:S01]  /*2610*/  UMOV UR8, UR15 ;  /* 0x0000000f00087c82 */ /* 0x000fe20008000000 */
[----:B------:R-:W-:Y:S02]  /*2620*/  UIADD3 UR10, UPT, UPT, -UR5, URZ, URZ ;  /* 0x000000ff050a7290 */ /* 0x000fe4000fffe1ff */
[----:B------:R-:W-:-:S03]  /*2630*/  USHF.R.U32.HI UR8, URZ, UR9, UR8 ;  /* 0x00000009ff087299 */ /* 0x000fc60008011608 */
[----:B------:R-:W-:Y:S01]  /*2640*/  @!UP0 UMOV UR7, UR11 ;  /* 0x0000000b00078c82 */ /* 0x000fe20008000000 */
[----:B------:R-:W-:Y:S02]  /*2650*/  UIMAD UR12, UR18, UR12, UR40 ;  /* 0x0000000c120c72a4 */ /* 0x000fe4000f8e0228 */
[----:B------:R-:W-:Y:S02]  /*2660*/  USEL UR8, UR4, UR8, !UP3 ;  /* 0x0000000804087287 */ /* 0x000fe4000d800000 */
[----:B------:R-:W-:Y:S02]  /*2670*/  @!UP0 USHF.R.U32.HI UR7, URZ, UR9, UR7 ;  /* 0x00000009ff078299 */ /* 0x000fe40008011607 */
[----:B------:R-:W-:Y:S02]  /*2680*/  UIADD3 UR9, UPT, UPT, -UR8, URZ, URZ ;  /* 0x000000ff08097290 */ /* 0x000fe4000fffe1ff */
[----:B------:R-:W-:Y:S02]  /*2690*/  @!UP0 USEL UR7, UR5, UR7, !UP3 ;  /* 0x0000000705078287 */ /* 0x000fe4000d800000 */
[----:B------:R-:W-:-:S02]  /*26a0*/  UIMAD UR9, UR41, UR9, UR4 ;  /* 0x00000009290972a4 */ /* 0x000fc4000f8e0204 */
[----:B------:R-:W-:Y:S02]  /*26b0*/  @!UP0 UIADD3 UR8, UPT, UPT, UR8, -UR7, URZ ;  /* 0x8000000708088290 */ /* 0x000fe4000fffe0ff */
[----:B------:R-:W-:Y:S02]  /*26c0*/  @!UP0 UIMAD UR7, UR9, UR6, UR7 ;  /* 0x00000006090782a4 */ /* 0x000fe4000f8e0207 */
[----:B------:R-:W-:Y:S02]  /*26d0*/  @!UP0 UIMAD UR4, UR41, UR8, UR5 ;  /* 0x00000008290482a4 */ /* 0x000fe4000f8e0205 */
[----:B------:R-:W-:Y:S02]  /*26e0*/  UIMAD UR6, UR20, UR10, UR42 ;  /* 0x0000000a140672a4 */ /* 0x000fe4000f8e022a */
[----:B------:R-:W-:Y:S01]  /*26f0*/  UIMAD UR40, UR4, UR18, UR12 ;  /* 0x00000012042872a4 */ /* 0x000fe2000f8e020c */
[----:B------:R-:W-:Y:S02]  /*2700*/  @!UP0 UMOV UR5, UR7 ;  /* 0x0000000700058c82 */ /* 0x000fe40008000000 */
[----:B------:R-:W-:-:S12]  /*2710*/  UIMAD UR42, UR5, UR20, UR6 ;  /* 0x00000014052a72a4 */ /* 0x000fd8000f8e0206 */
.L_x_41:
[----:B------:R-:W2:Y:S02]  /*2720*/  LDCU UR4, c[0x0][0xb30] ;  /* 0x00016600ff0477ac */ /* 0x000ea40008000800 */
[----:B--2---:R-:W-:-:S09]  /*2730*/  UISETP.NE.AND UP0, UPT, UR4, 0x1, UPT ;  /* 0x000000010400788c */ /* 0x004fd2000bf05270 */
[----:B------:R-:W-:Y:S05]  /*2740*/  BRA.U UP0, `(.L_x_42) ;  /* 0x0000000100447547 */ /* 0x000fea000b800000 */
[----:B------:R-:W2:Y:S01]  /*2750*/  LDCU.128 UR8, c[0x0][0xb10] ;  /* 0x00016200ff0877ac */ /* 0x000ea20008000c00 */
[----:B------:R-:W3:Y:S01]  /*2760*/  LDCU UR12, c[0x0][0xb0c] ;  /* 0x00016180ff0c77ac */ /* 0x000ee20008000800 */
[----:B------:R-:W4:Y:S01]  /*2770*/  LDCU UR14, c[0x0][0xb20] ;  /* 0x00016400ff0e77ac */ /* 0x000f220008000800 */
[----:B--2---:R-:W-:Y:S02]  /*2780*/  UIMAD.WIDE.U32 UR6, UR42, UR8, URZ ;  /* 0x000000082a0672a5 */ /* 0x004fe4000f8e00ff */
[----:B------:R-:W-:Y:S02]  /*2790*/  UIMAD.WIDE.U32 UR4, UR40, UR11, URZ ;  /* 0x0000000b280472a5 */ /* 0x000fe4000f8e00ff */
[----:B---3--:R-:W-:Y:S02]  /*27a0*/  UISETP.NE.AND UP2, UPT, UR12, 0x1, UPT ;  /* 0x000000010c00788c */ /* 0x008fe4000bf45270 */
[----:B------:R-:W-:Y:S01]  /*27b0*/  UISETP.NE.AND UP0, UPT, UR10, 0x1, UPT ;  /* 0x000000010a00788c */ /* 0x000fe2000bf05270 */
[----:B------:R-:W-:-:S02]  /*27c0*/  UMOV UR6, UR7 ;  /* 0x0000000700067c82 */ /* 0x000fc40008000000 */
[----:B------:R-:W-:Y:S01]  /*27d0*/  UMOV UR4, UR5 ;  /* 0x0000000500047c82 */ /* 0x000fe20008000000 */
[----:B------:R-:W-:Y:S02]  /*27e0*/  USHF.R.U32.HI UR9, URZ, UR9, UR6 ;  /* 0x00000009ff097299 */ /* 0x000fe40008011606 */
[----:B----4-:R-:W-:Y:S02]  /*27f0*/  USHF.R.U32.HI UR4, URZ, UR14, UR4 ;  /* 0x0000000eff047299 */ /* 0x010fe40008011604 */
[----:B------:R-:W-:Y:S02]  /*2800*/  USEL UR5, UR42, UR9, !UP2 ;  /* 0x000000092a057287 */ /* 0x000fe4000d000000 */
[----:B------:R-:W-:-:S04]  /*2810*/  USEL UR4, UR40, UR4, !UP0 ;  /* 0x0000000428047287 */ /* 0x000fc8000c000000 */
[----:B------:R-:W-:Y:S02]  /*2820*/  UIADD3 UR6, UPT, UPT, UR5, -UR4, URZ ;  /* 0x8000000405067290 */ /* 0x000fe4000fffe0ff */
[----:B------:R-:W-:Y:S02]  /*2830*/  UIADD3 UR4, UPT, UPT, -UR5, UR4, URZ ;  /* 0x0000000405047290 */ /* 0x000fe4000fffe1ff */
[----:B------:R-:W-:Y:S02]  /*2840*/  UIMAD UR40, UR6, UR10, UR40 ;  /* 0x0000000a062872a4 */ /* 0x000fe4000f8e0228 */
[----:B------:R-:W-:-:S12]  /*2850*/  UIMAD UR42, UR4, UR12, UR42 ;  /* 0x0000000c042a72a4 */ /* 0x000fd8000f8e022a */
.L_x_42:
[----:B------:R-:W-:Y:S01]  /*2860*/  VIADD R11, R11, 0x1 ;  /* 0x000000010b0b7836 */ /* 0x000fe20000000000 */
[----:B------:R-:W-:Y:S02]  /*2870*/  R2UR UR5, R30 ;  /* 0x000000001e0572ca */ /* 0x000fe400000e0000 */
[----:B------:R-:W-:Y:S02]  /*2880*/  R2UR UR4, R29 ;  /* 0x000000001d0472ca */ /* 0x000fe400000e0000 */
[C---:B------:R-:W-:Y:S02]  /*2890*/  ISETP.NE.AND P0, PT, R11.reuse, 0x2, PT ;  /* 0x000000020b00780c */ /* 0x040fe40003f05270 */
[----:B------:R-:W-:Y:S02]  /*28a0*/  PLOP3.LUT P1, PT, PT, PT, PT, 0x80, 0x8 ;  /* 0x000000000008781c */ /* 0x000fe40003f2f070 */
[----:B------:R-:W-:Y:S02]  /*28b0*/  SEL R3, RZ, 0x1, P0 ;  /* 0x00000001ff037807 */ /* 0x000fe40000000000 */
[----:B------:R-:W-:-:S02]  /*28c0*/  SEL R11, R11, RZ, P0 ;  /* 0x000000ff0b0b7207 */ /* 0x000fc40000000000 */
[----:B------:R-:W-:Y:S01]  /*28d0*/  LOP3.LUT R10, R10, R3, RZ, 0x3c, !PT ;  /* 0x000000030a0a7212 */ /* 0x000fe200078e3cff */
[----:B------:R-:W-:Y:S02]  /*28e0*/  UIADD3 UR49, UPT, UPT, UR42, UR5, URZ ;  /* 0x000000052a317290 */ /* 0x000fe4000fffe0ff */
[----:B------:R-:W-:Y:S01]  /*28f0*/  UIADD3 UR48, UPT, UPT, UR40, UR4, URZ ;  /* 0x0000000428307290 */ /* 0x000fe2000fffe0ff */
[----:B------:R-:W-:Y:S11]  /*2900*/  BRA.U UP1, `(.L_x_43) ;  /* 0xffffffed01dc7547 */ /* 0x000ff6000b83ffff */
[----:B------:R-:W-:Y:S01]  /*2910*/  UIADD3 UR13, UPT, UPT, UR13, 0x58, URZ ;  /* 0x000000580d0d7890 */ /* 0x000fe2000fffe0ff */
[----:B------:R-:W-:-:S03]  /*2920*/  SHF.L.U32 R3, R12, 0x1f, RZ ;  /* 0x0000001f0c037819 */ /* 0x000fc600000006ff */
[----:B------:R-:W-:-:S09]  /*2930*/  ULEA UR4, UR21, UR13, 0x3 ;  /* 0x0000000d15047291 */ /* 0x000fd2000f8e18ff */
[----:B------:R-:W2:Y:S02]  /*2940*/  SYNCS.PHASECHK.TRANS64.TRYWAIT P0, [UR4], R3 ;  /* 0x00000003ff0075a7 */ /* 0x000ea40008001104 */
[----:B--2---:R-:W-:Y:S05]  /*2950*/  @!P0 BRA `(.L_x_44) ;  /* 0x0000003c00e88947 */ /* 0x004fea0003800000 */
.L_x_110:
[----:B------:R-:W-:-:S04]  /*2960*/  UIADD3 UR4, UPT, UPT, UR21, 0x1, URZ ;  /* 0x0000000115047890 */ /* 0x000fc8000fffe0ff */
[----:B------:R-:W-:-:S04]  /*2970*/  UISETP.NE.AND UP0, UPT, UR4, 0xb, UPT ;  /* 0x0000000b0400788c */ /* 0x000fc8000bf05270 */
[----:B------:R-:W-:Y:S02]  /*2980*/  USEL UR6, URZ, 0x1, UP0 ;  /* 0x00000001ff067887 */ /* 0x000fe40008000000 */
[----:B------:R-:W-:-:S04]  /*2990*/  USEL UR4, UR4, URZ, UP0 ;  /* 0x000000ff04047287 */ /* 0x000fc80008000000 */
[----:B------:R-:W-:Y:S01]  /*29a0*/  ULEA UR5, UR4, UR13, 0x3 ;  /* 0x0000000d04057291 */ /* 0x000fe2000f8e18ff */
[----:B------:R-:W-:-:S04]  /*29b0*/  LOP3.LUT R2, R12, UR6, RZ, 0x3c, !PT ;  /* 0x000000060c027c12 */ /* 0x000fc8000f8e3cff */
[----:B-1----:R-:W-:-:S04]  /*29c0*/  SHF.L.U32 R3, R2, 0x1f, RZ ;  /* 0x0000001f02037819 */ /* 0x002fc800000006ff */
[----:B------:R-:W1:Y:S02]  /*29d0*/  SYNCS.PHASECHK.TRANS64.TRYWAIT P0, [UR5], R3 ;  /* 0x00000003ff0075a7 */ /* 0x000e640008001105 */
[----:B-1----:R-:W-:Y:S05]  /*29e0*/  @!P0 BRA `(.L_x_45) ;  /* 0x0000003c00dc8947 */ /* 0x002fea0003800000 */
.L_x_112:
        /* <DEDUP_REMOVED lines=9> */
.L_x_114:
        /* <DEDUP_REMOVED lines=9> */
.L_x_116:
        /* <DEDUP_REMOVED lines=9> */
.L_x_118:
        /* <DEDUP_REMOVED lines=9> */
.L_x_120:
        /* <DEDUP_REMOVED lines=9> */
.L_x_122:
        /* <DEDUP_REMOVED lines=9> */
.L_x_124:
        /* <DEDUP_REMOVED lines=9> */
.L_x_126:
        /* <DEDUP_REMOVED lines=9> */
.L_x_128:
[----:B------:R-:W-:-:S04]  /*2e70*/  UIADD3 UR4, UPT, UPT, UR4, 0x1, URZ ;  /* 0x0000000104047890 */ /* 0x000fc8000fffe0ff */
[----:B------:R-:W-:-:S04]  /*2e80*/  UISETP.NE.AND UP0, UPT, UR4, 0xb, UPT ;  /* 0x0000000b0400788c */ /* 0x000fc8000bf05270 */
[----:B------:R-:W-:Y:S02]  /*2e90*/  USEL UR5, URZ, 0x1, UP0 ;  /* 0x00000001ff057887 */ /* 0x000fe40008000000 */
[----:B------:R-:W-:-:S04]  /*2ea0*/  USEL UR4, UR4, URZ, UP0 ;  /* 0x000000ff04047287 */ /* 0x000fc80008000000 */
[----:B------:R-:W-:Y:S01]  /*2eb0*/  ULEA UR4, UR4, UR13, 0x3 ;  /* 0x0000000d04047291 */ /* 0x000fe2000f8e18ff */
[----:B-1----:R-:W-:-:S04]  /*2ec0*/  LOP3.LUT R3, R2, UR5, RZ, 0x3c, !PT ;  /* 0x0000000502037c12 */ /* 0x002fc8000f8e3cff */
[----:B------:R-:W-:Y:S01]  /*2ed0*/  SHF.L.U32 R3, R3, 0x1f, RZ ;  /* 0x0000001f03037819 */ /* 0x000fe200000006ff */
[----:B------:R-:W-:-:S07]  /*2ee0*/  IMAD.U32 R0, RZ, RZ, UR4 ;  /* 0x00000004ff007e24 */ /* 0x000fce000f8e00ff */
.L_x_54:
[----:B-1----:R1:W2:Y:S02]  /*2ef0*/  SYNCS.PHASECHK.TRANS64.TRYWAIT P0, [R0+URZ], R3 ;  /* 0x00000003000075a7 */ /* 0x0022a400080011ff */
[----:B--2---:R-:W-:Y:S05]  /*2f00*/  @!P0 NANOSLEEP.SYNCS 0x989680 ;  /* 0x009896800000895d */ /* 0x004fea0003900000 */
[----:B------:R-:W2:Y:S02]  /*2f10*/  @!P0 SYNCS.PHASECHK.TRANS64 P0, [R0+URZ], R3 ;  /* 0x00000003000085a7 */ /* 0x000ea400080010ff */
[----:B--2---:R-:W-:Y:S05]  /*2f20*/  @P0 EXIT ;  /* 0x000000000000094d */ /* 0x004fea0003800000 */
[----:B------:R-:W-:Y:S05]  /*2f30*/  BRA `(.L_x_54) ;  /* 0xfffffffc00ec7947 */ /* 0x000fea000383ffff */
.L_x_23:
[----:B------:R-:W-:-:S04]  /*2f40*/  UISETP.NE.AND UP0, UPT, UR51, URZ, UPT ;  /* 0x000000ff3300728c */ /* 0x000fc8000bf05270 */
[----:B------:R-:W-:-:S09]  /*2f50*/  UISETP.NE.OR UP0, UPT, UR18, 0x1, UP0 ;  /* 0x000000011200788c */ /* 0x000fd20008705670 */
[----:B------:R-:W-:Y:S05]  /*2f60*/  BRA.U UP0, `(.L_x_55) ;  /* 0x0000000500487547 */ /* 0x000fea000b800000 */
[----:B------:R-:W-:Y:S01]  /*2f70*/  ISETP.GE.U32.AND P2, PT, R0, 0x2, PT ;  /* 0x000000020000780c */ /* 0x000fe20003f46070 */
[----:B------:R-:W-:Y:S01]  /*2f80*/  IMAD.MOV.U32 R12, RZ, RZ, 0x1 ;  /* 0x00000001ff0c7424 */ /* 0x000fe200078e00ff */
[----:B------:R-:W-:Y:S02]  /*2f90*/  CS2R R10, SRZ ;  /* 0x00000000000a7805 */ /* 0x000fe4000001ff00 */
[----:B------:R-:W-:Y:S01]  /*2fa0*/  CS2R R8, SRZ ;  /* 0x0000000000087805 */ /* 0x000fe2000001ff00 */
[----:B------:R-:W-:Y:S01]  /*2fb0*/  UMOV UR6, 0x400 ;  /* 0x0000040000067882 */ /* 0x000fe20000000000 */
[----:B------:R-:W-:Y:S01]  /*2fc0*/  UMOV UR5, URZ ;  /* 0x000000ff00057c82 */ /* 0x000fe20008000000 */
[----:B------:R-:W-:-:S12]  /*2fd0*/  ULEA UR6, UR51, UR6, 0x18 ;  /* 0x0000000633067291 */ /* 0x000fd8000f8ec0ff */
.L_x_59:
[----:B------:R-:W-:Y:S02]  /*2fe0*/  LEA R2, R8, UR6, 0x3 ;  /* 0x0000000608027c11 */ /* 0x000fe4000f8e18ff */
[----:B------:R-:W-:-:S03]  /*2ff0*/  SHF.L.U32 R5, R9, 0x1f, RZ ;  /* 0x0000001f09057819 */ /* 0x000fc600000006ff */
[----:B------:R-:W-:Y:S01]  /*3000*/  VIADD R4, R2, 0x140 ;  /* 0x0000014002047836 */ /* 0x000fe20000000000 */
[----:B------:R-:W2:Y:S02]  /*3010*/  SYNCS.PHASECHK.TRANS64.TRYWAIT P0, [R2+URZ+0x130], R5 ;  /* 0x00013005020075a7 */ /* 0x000ea400080011ff */
[----:B--2---:R-:W-:Y:S05]  /*3020*/  @!P0 BRA `(.L_x_56) ;  /* 0x0000003c00248947 */ /* 0x004fea0003800000 */
.L_x_129:
[----:B------:R-:W-:Y:S01]  /*3030*/  ULEA UR4, UR5, UR6, 0x3 ;  /* 0x0000000605047291 */ /* 0x000fe2000f8e18ff */
[----:B------:R-:W-:Y:S02]  /*3040*/  PRMT R4, RZ, 0x654, R4 ;  /* 0x00000654ff047816 */ /* 0x000fe40000000004 */
[----:B--2---:R-:W-:Y:S01]  /*3050*/  SHF.L.U32 R5, R12, 0x1f, RZ ;  /* 0x0000001f0c057819 */ /* 0x004fe200000006ff */
[----:B------:R-:W-:Y:S01]  /*3060*/  UIADD3 UR7, UPT, UPT, UR4, 0xd0, URZ ;  /* 0x000000d004077890 */ /* 0x000fe2000fffe0ff */
[----:B------:R2:W-:Y:S05]  /*3070*/  SYNCS.ARRIVE.TRANS64.RED.A1T0 RZ, [R4+URZ], RZ ;  /* 0x000000ff04ff79a7 */ /* 0x0005ea00081004ff */
[----:B------:R-:W-:Y:S01]  /*3080*/  IMAD.U32 R7, RZ, RZ, UR7 ;  /* 0x00000007ff077e24 */ /* 0x000fe2000f8e00ff */
[----:B------:R-:W3:Y:S04]  /*3090*/  SYNCS.PHASECHK.TRANS64.TRYWAIT P0, [UR4+0xe0], R5 ;  /* 0x0000e005ff0075a7 */ /* 0x000ee80008001104 */
[----:B------:R-:W-:Y:S01]  /*30a0*/  PRMT R6, R0, 0x654, R7 ;  /* 0x0000065400067816 */ /* 0x000fe20000000007 */
[----:B--2---:R-:W-:Y:S01]  /*30b0*/  @!P2 IMAD.MOV.U32 R4, RZ, RZ, 0x10 ;  /* 0x00000010ff04a424 */ /* 0x004fe200078e00ff */
[----:B---3--:R-:W-:Y:S06]  /*30c0*/  @!P0 BRA `(.L_x_57) ;  /* 0x0000003c00108947 */ /* 0x008fec0003800000 */
.L_x_131:
[----:B------:R-:W-:Y:S01]  /*30d0*/  ULEA UR8, UR5, UR6, 0x4 ;  /* 0x0000000605087291 */ /* 0x000fe2000f8e20ff */
[----:B------:R-:W-:Y:S01]  /*30e0*/  SEL R3, R6, R3, !P2 ;  /* 0x0000000306037207 */ /* 0x000fe20005000000 */
[----:B------:R-:W-:Y:S01]  /*30f0*/  UIADD3 UR9, UPT, UPT, UR4, 0xd0, URZ ;  /* 0x000000d004097890 */ /* 0x000fe2000fffe0ff */
[----:B--2---:R-:W-:Y:S01]  /*3100*/  LEA R2, R11, UR6, 0x3 ;  /* 0x000000060b027c11 */ /* 0x004fe2000f8e18ff */
[----:B------:R-:W-:Y:S01]  /*3110*/  UIADD3 UR8, UPT, UPT, UR8, 0x160, URZ ;  /* 0x0000016008087890 */ /* 0x000fe2000fffe0ff */
[----:B------:R-:W-:Y:S01]  /*3120*/  SHF.L.U32 R5, R10, 0x1f, RZ ;  /* 0x0000001f0a057819 */ /* 0x000fe200000006ff */
[----:B------:R2:W-:Y:S01]  /*3130*/  @!P2 SYNCS.ARRIVE.TRANS64.RED RZ, [R3+URZ], R4 ;  /* 0x0000000403ffa9a7 */ /* 0x0005e200080004ff */
[----:B------:R-:W-:Y:S01]  /*3140*/  UIADD3 UR4, UPT, UPT, UR5, 0x1, URZ ;  /* 0x0000000105047890 */ /* 0x000fe2000fffe0ff */
[----:B------:R-:W-:-:S03]  /*3150*/  VIADD R8, R8, 0x1 ;  /* 0x0000000108087836 */ /* 0x000fc60000000000 */
[----:B------:R-:W-:Y:S02]  /*3160*/  UISETP.NE.AND UP0, UPT, UR4, 0x2, UPT ;  /* 0x000000020400788c */ /* 0x000fe4000bf05270 */
[----:B------:R-:W-:Y:S06]  /*3170*/  UGETNEXTWORKID.BROADCAST [UR8], [UR9] ;  /* 0x00000000080073ca */ /* 0x000fec0008000100 */
[----:B------:R-:W-:Y:S01]  /*3180*/  USEL UR7, URZ, 0x1, UP0 ;  /* 0x00000001ff077887 */ /* 0x000fe20008000000 */
[----:B------:R-:W-:Y:S01]  /*3190*/  ISETP.NE.AND P0, PT, R8, 0x2, PT ;  /* 0x000000020800780c */ /* 0x000fe20003f05270 */
[----:B------:R-:W-:Y:S01]  /*31a0*/  USEL UR5, UR4, URZ, UP0 ;  /* 0x000000ff04057287 */ /* 0x000fe20008000000 */
[----:B------:R-:W3:Y:S03]  /*31b0*/  SYNCS.PHASECHK.TRANS64.TRYWAIT P1, [R2+URZ+0xd0], R5 ;  /* 0x0000d005020075a7 */ /* 0x000ee600080211ff */
[----:B------:R-:W-:Y:S01]  /*31c0*/  LOP3.LUT R12, R12, UR7, RZ, 0x3c, !PT ;  /* 0x000000070c0c7c12 */ /* 0x000fe2000f8e3cff */
[----:B--23--:R-:W-:Y:S07]  /*31d0*/  @!P1 BRA `(.L_x_58) ;  /* 0x0000003800e49947 */ /* 0x00cfee0003800000 */
.L_x_132:
[C---:B------:R-:W-:Y:S01]  /*31e0*/  LEA R4, R11.reuse, UR6, 0x4 ;  /* 0x000000060b047c11 */ /* 0x040fe2000f8e20ff */
[----:B--2---:R-:W-:Y:S01]  /*31f0*/  VIADD R2, R2, 0xe0 ;  /* 0x000000e002027836 */ /* 0x004fe20000000000 */
[----:B------:R-:W-:Y:S01]  /*3200*/  SEL R8, R8, RZ, P0 ;  /* 0x000000ff08087207 */ /* 0x000fe20000000000 */
[----:B------:R-:W-:-:S03]  /*3210*/  VIADD R11, R11, 0x1 ;  /* 0x000000010b0b7836 */ /* 0x000fc60000000000 */
[----:B------:R-:W2:Y:S01]  /*3220*/  LDS.128 R4, [R4+0x160] ;  /* 0x0001600004047984 */ /* 0x000ea20000000c00 */
[----:B------:R-:W-:Y:S02]  /*3230*/  PRMT R2, RZ, 0x654, R2 ;  /* 0x00000654ff027816 */ /* 0x000fe40000000002 */
[C---:B------:R-:W-:Y:S01]  /*3240*/  ISETP.NE.AND P1, PT, R11.reuse, 0x2, PT ;  /* 0x000000020b00780c */ /* 0x040fe20003f25270 */
[----:B------:R-:W-:Y:S01]  /*3250*/  @!PT LDS RZ, [RZ] ;  /* 0x00000000fffff984 */ /* 0x000fe20000000800 */
[----:B------:R-:W-:Y:S01]  /*3260*/  @!PT LDS RZ, [RZ] ;  /* 0x00000000fffff984 */ /* 0x000fe20000000800 */
[----:B------:R-:W-:Y:S01]  /*3270*/  @!PT LDS RZ, [RZ] ;  /* 0x00000000fffff984 */ /* 0x000fe20000000800 */
[----:B------:R-:W-:Y:S01]  /*3280*/  @!PT LDS RZ, [RZ] ;  /* 0x00000000fffff984 */ /* 0x000fe20000000800 */
[----:B------:R3:W-:Y:S06]  /*3290*/  MEMBAR.ALL.CTA ;  /* 0x0000000000007992 */ /* 0x0007ec0000008000 */
[----:B---3--:R-:W3:Y:S01]  /*32a0*/  FENCE.VIEW.ASYNC.S ;  /* 0x00000000000073c6 */ /* 0x008ee20000000000 */
[----:B------:R-:W-:Y:S01]  /*32b0*/  SEL R11, R11, RZ, P1 ;  /* 0x000000ff0b0b7207 */ /* 0x000fe20000800000 */
[----:B---3--:R3:W-:Y:S01]  /*32c0*/  SYNCS.ARRIVE.TRANS64.RED.A1T0 RZ, [R2+URZ], RZ ;  /* 0x000000ff02ff79a7 */ /* 0x0087e200081004ff */
[----:B--2---:R-:W-:-:S02]  /*32d0*/  LOP3.LUT P3, RZ, R6, 0x1, RZ, 0xc0, !PT ;  /* 0x0000000106ff7812 */ /* 0x004fc4000786c0ff */
[----:B------:R-:W-:-:S04]  /*32e0*/  SEL R5, RZ, 0x1, P1 ;  /* 0x00000001ff057807 */ /* 0x000fc80000800000 */
[----:B------:R-:W-:Y:S02]  /*32f0*/  LOP3.LUT R10, R10, R5, RZ, 0x3c, !PT ;  /* 0x000000050a0a7212 */ /* 0x000fe400078e3cff */
[----:B---3--:R-:W-:-:S04]  /*3300*/  SEL R2, RZ, 0x1, P0 ;  /* 0x00000001ff027807 */ /* 0x008fc80000000000 */
[----:B------:R-:W-:Y:S01]  /*3310*/  LOP3.LUT R9, R9, R2, RZ, 0x3c, !PT ;  /* 0x0000000209097212 */ /* 0x000fe200078e3cff */
[----:B------:R-:W-:Y:S06]  /*3320*/  @P3 BRA `(.L_x_59) ;  /* 0xfffffffc002c3947 */ /* 0x000fec000383ffff */
[----:B------:R-:W-:Y:S01]  /*3330*/  ULEA UR4, UR5, UR6, 0x3 ;  /* 0x0000000605047291 */ /* 0x000fe2000f8e18ff */
[----:B------:R-:W-:-:S08]  /*3340*/  SHF.L.U32 R3, R12, 0x1f, RZ ;  /* 0x0000001f0c037819 */ /* 0x000fd000000006ff */
[----:B------:R-:W2:Y:S02]  /*3350*/  SYNCS.PHASECHK.TRANS64 P0, [UR4+0xe0], R3 ;  /* 0x0000e003ff0075a7 */ /* 0x000ea40008001004 */
[----:B--2---:R-:W-:Y:S05]  /*3360*/  @P0 BRA `(.L_x_60) ;  /* 0x0000000000080947 */ /* 0x004fea0003800000 */
[----:B------:R-:W2:Y:S02]  /*3370*/  SYNCS.PHASECHK.TRANS64.TRYWAIT P0, [UR4+0xe0], R3 ;  /* 0x0000e003ff0075a7 */ /* 0x000ea40008001104 */
[----:B--2---:R-:W-:Y:S05]  /*3380*/  @!P0 BRA `(.L_x_61) ;  /* 0x00000038008c8947 */ /* 0x004fea0003800000 */
.L_x_60:
[----:B------:R-:W-:-:S04]  /*3390*/  UIADD3 UR7, UPT, UPT, UR5, 0x1, URZ ;  /* 0x0000000105077890 */ /* 0x000fc8000fffe0ff */
[----:B------:R-:W-:-:S04]  /*33a0*/  UISETP.NE.AND UP0, UPT, UR7, 0x2, UPT ;  /* 0x000000020700788c */ /* 0x000fc8000bf05270 */
[----:B------:R-:W-:Y:S02]  /*33b0*/  USEL UR8, URZ, 0x1, UP0 ;  /* 0x00000001ff087887 */ /* 0x000fe40008000000 */
[----:B------:R-:W-:-:S04]  /*33c0*/  USEL UR7, UR7, URZ, UP0 ;  /* 0x000000ff07077287 */ /* 0x000fc80008000000 */
[----:B------:R-:W-:Y:S01]  /*33d0*/  ULEA UR7, UR7, UR6, 0x3 ;  /* 0x0000000607077291 */ /* 0x000fe2000f8e18ff */
[----:B--2---:R-:W-:-:S04]  /*33e0*/  LOP3.LUT R3, R12, UR8, RZ, 0x3c, !PT ;  /* 0x000000080c037c12 */ /* 0x004fc8000f8e3cff */
[----:B------:R-:W-:-:S04]  /*33f0*/  SHF.L.U32 R0, R3, 0x1f, RZ ;  /* 0x0000001f03007819 */ /* 0x000fc800000006ff */
[----:B------:R-:W2:Y:S02]  /*3400*/  SYNCS.PHASECHK.TRANS64 P0, [UR7+0xe0], R0 ;  /* 0x0000e000ff0075a7 */ /* 0x000ea40008001007 */
[----:B-12---:R-:W-:Y:S05]  /*3410*/  @P0 EXIT ;  /* 0x000000000000094d */ /* 0x006fea0003800000 */
[----:B------:R-:W-:Y:S02]  /*3420*/  SHF.L.U32 R3, R3, 0x1f, RZ ;  /* 0x0000001f03037819 */ /* 0x000fe400000006ff */
[----:B------:R-:W-:-:S07]  /*3430*/  MOV R0, UR7 ;  /* 0x0000000700007c02 */ /* 0x000fce0008000f00 */
.L_x_62:
[----:B-1----:R1:W2:Y:S02]  /*3440*/  SYNCS.PHASECHK.TRANS64.TRYWAIT P0, [R0+URZ+0xe0], R3 ;  /* 0x0000e003000075a7 */ /* 0x0022a400080011ff */
[----:B--2---:R-:W-:Y:S05]  /*3450*/  @!P0 NANOSLEEP.SYNCS 0x989680 ;  /* 0x009896800000895d */ /* 0x004fea0003900000 */
[----:B------:R-:W2:Y:S02]  /*3460*/  @!P0 SYNCS.PHASECHK.TRANS64 P0, [R0+URZ+0xe0], R3 ;  /* 0x0000e003000085a7 */ /* 0x000ea400080010ff */
[----:B--2---:R-:W-:Y:S05]  /*3470*/  @P0 EXIT ;  /* 0x000000000000094d */ /* 0x004fea0003800000 */
[----:B------:R-:W-:Y:S05]  /*3480*/  BRA `(.L_x_62) ;  /* 0xfffffffc00ec7947 */ /* 0x000fea000383ffff */
.L_x_55:
[----:B------:R-:W-:Y:S05]  /*3490*/  BRA.U UP5, `(.L_x_63) ;  /* 0x0000001105447547 */ /* 0x000fea000b800000 */
[----:B------:R-:W-:Y:S01]  /*34a0*/  UMOV UR4, 0x40 ;  /* 0x0000004000047882 */ /* 0x000fe20000000000 */
[----:B------:R-:W-:Y:S01]  /*34b0*/  NOP ;  /* 0x0000000000007918 */ /* 0x000fe20000000000 */
[----:B------:R-:W-:Y:S01]  /*34c0*/  ULEA UR5, UR51, UR4, 0x18 ;  /* 0x0000000433057291 */ /* 0x000fe2000f8ec0ff */
[----:B------:R-:W-:Y:S02]  /*34d0*/  UMOV UR6, 0x400 ;  /* 0x0000040000067882 */ /* 0x000fe40000000000 */
[----:B------:R-:W-:-:S06]  /*34e0*/  ULEA UR6, UR51, UR6, 0x18 ;  /* 0x0000000633067291 */ /* 0x000fcc000f8ec0ff */
[----:B------:R-:W2:Y:S02]  /*34f0*/  LDS.U8 R0, [UR5+0x1c] ;  /* 0x00001c05ff007984 */ /* 0x000ea40008000000 */
[----:B--2---:R-:W-:-:S13]  /*3500*/  ISETP.NE.AND P0, PT, R0, RZ, PT ;  /* 0x000000ff0000720c */ /* 0x004fda0003f05270 */
[----:B------:R-:W-:Y:S05]  /*3510*/  @P0 BRA `(.L_x_64) ;  /* 0x0000000000580947 */ /* 0x000fea0003800000 */
[----:B------:R-:W-:-:S13]  /*3520*/  ELECT P0, URZ, PT ;  /* 0x0000000000ff782f */ /* 0x000fda0003800000 */
[----:B------:R-:W-:Y:S05]  /*3530*/  @!P0 BRA `(.L_x_65) ;  /* 0x0000000000608947 */ /* 0x000fea0003800000 */
[----:B------:R-:W-:Y:S01]  /*3540*/  UMOV UR4, 0x10 ;  /* 0x0000001000047882 */ /* 0x000fe20000000000 */
[----:B------:R-:W-:Y:S01]  /*3550*/  HFMA2 R0, -RZ, RZ, 0, 5.9604644775390625e-08 ;  /* 0x00000001ff007431 */ /* 0x000fe200000001ff */
[----:B------:R-:W-:-:S03]  /*3560*/  MOV R3, 0xffff ;  /* 0x0000ffff00037802 */ /* 0x000fc60000000f00 */
[----:B------:R-:W-:Y:S04]  /*3570*/  DEPBAR.LE SB2, 0x36 ;  /* 0x0000ad800000791a */ /* 0x000fe80000000000 */
[----:B------:R-:W2:Y:S02]  /*3580*/  UTCATOMSWS.FIND_AND_SET.ALIGN UP0, UR4, UR4 ;  /* 0x00000004000475e3 */ /* 0x000ea40008000800 */
[----:B--2---:R-:W-:Y:S01]  /*3590*/  MOV R4, UR4 ;  /* 0x0000000400047c02 */ /* 0x004fe20008000f00 */
[----:B------:R-:W-:Y:S06]  /*35a0*/  BRA.U UP0, `(.L_x_66) ;  /* 0x0000000100187547 */ /* 0x000fec000b800000 */
.L_x_67:
[----:B------:R-:W-:Y:S05]  /*35b0*/  NANOSLEEP 0x64 ;  /* 0x000000640000795d */ /* 0x000fea0003800000 */
[----:B------:R-:W-:-:S05]  /*35c0*/  UMOV UR4, 0x10 ;  /* 0x0000001000047882 */ /* 0x000fca0000000000 */
[----:B------:R-:W-:Y:S04]  /*35d0*/  DEPBAR.LE SB2, 0x36 ;  /* 0x0000ad800000791a */ /* 0x000fe80000000000 */
[----:B------:R-:W2:Y:S02]  /*35e0*/  UTCATOMSWS.FIND_AND_SET.ALIGN UP0, UR4, UR4 ;  /* 0x00000004000475e3 */ /* 0x000ea40008000800 */
[----:B--2---:R-:W-:Y:S01]  /*35f0*/  MOV R4, UR4 ;  /* 0x0000000400047c02 */ /* 0x004fe20008000f00 */
[----:B------:R-:W-:Y:S05]  /*3600*/  BRA.U !UP0, `(.L_x_67) ;  /* 0xfffffffd08e87547 */ /* 0x000fea000b83ffff */
.L_x_66:
[-C--:B------:R-:W-:Y:S02]  /*3610*/  SHF.L.U32 R3, R3, R4.reuse, RZ ;  /* 0x0000000403037219 */ /* 0x080fe400000006ff */
[----:B------:R-:W-:Y:S01]  /*3620*/  SHF.L.U32 R0, R0, R4, RZ ;  /* 0x0000000400007219 */ /* 0x000fe200000006ff */
[----:B------:R-:W-:Y:S02]  /*3630*/  IMAD.SHL.U32 R4, R4, 0x20, RZ ;  /* 0x0000002004047824 */ /* 0x000fe400078e00ff */
[----:B------:R2:W-:Y:S04]  /*3640*/  ATOMS.OR RZ, [UR5+0x14], R3 ;  /* 0x00001403ffff798c */ /* 0x0005e8000b000005 */
[----:B------:R2:W-:Y:S04]  /*3650*/  ATOMS.OR RZ, [UR5+0x18], R0 ;  /* 0x00001800ffff798c */ /* 0x0005e8000b000005 */
[----:B------:R2:W-:Y:S01]  /*3660*/  STS [UR6+0x180], R4 ;  /* 0x00018004ff007988 */ /* 0x0005e20008000806 */
[----:B------:R-:W-:Y:S05]  /*3670*/  BRA `(.L_x_65) ;  /* 0x0000000000107947 */ /* 0x000fea0003800000 */
.L_x_64:
[----:B------:R-:W-:Y:S02]  /*3680*/  MOV R0, 0xffffffff ;  /* 0xffffffff00007802 */ /* 0x000fe40000000f00 */
[----:B------:R-:W-:-:S03]  /*3690*/  MOV R4, 0x36c0 ;  /* 0x000036c000047802 */ /* 0x000fc60000000f00 */
[----:B------:R2:W-:Y:S04]  /*36a0*/  STS [UR6+0x180], R0 ;  /* 0x00018000ff007988 */ /* 0x0005e80008000806 */
[----:B-12--5:R-:W-:Y:S05]  /*36b0*/  CALL.REL.NOINC `($__internal_1_$__cuda_sm10x_tcgen05_guardrail_trap_phase_invalid_during_alloc) ;  /* 0x0000003c00107944 */ /* 0x026fea0003c00000 */
.L_x_65:
[----:B------:R-:W-:Y:S05]  /*36c0*/  WARPSYNC.ALL ;  /* 0x0000000000007948 */ /* 0x000fea0003800000 */
[----:B------:R-:W3:Y:S01]  /*36d0*/  S2UR UR4, SR_CgaCtaId ;  /* 0x00000000000479c3 */ /* 0x000ee20000008800 */
[----:B------:R-:W-:Y:S01]  /*36e0*/  UMOV UR41, 0x400 ;  /* 0x0000040000297882 */ /* 0x000fe20000000000 */
[----:B------:R-:W-:-:S06]  /*36f0*/  NOP ;  /* 0x0000000000007918 */ /* 0x000fcc0000000000 */
[----:B------:R-:W-:Y:S06]  /*3700*/  BAR.ARV 0x6, 0xa0 ;  /* 0x0182800000007b1d */ /* 0x000fec0000002000 */
[----:B------:R-:W4:Y:S01]  /*3710*/  LDCU UR6, c[0x0][0x38c] ;  /* 0x00007180ff0677ac */ /* 0x000f220008000800 */
[----:B------:R-:W-:Y:S01]  /*3720*/  LOP3.LUT R2, R2, 0xffff, RZ, 0xc0, !PT ;  /* 0x0000ffff02027812 */ /* 0x000fe200078ec0ff */
[----:B------:R-:W-:Y:S01]  /*3730*/  IMAD.MOV.U32 R11, RZ, RZ, 0x1 ;  /* 0x00000001ff0b7424 */ /* 0x000fe200078e00ff */
[----:B------:R-:W-:Y:S01]  /*3740*/  CS2R R8, SRZ ;  /* 0x0000000000087805 */ /* 0x000fe2000001ff00 */
[----:B------:R-:W1:Y:S01]  /*3750*/  LDCU UR7, c[0x0][0x38c] ;  /* 0x00007180ff0777ac */ /* 0x000e620008000800 */
[----:B------:R-:W-:Y:S01]  /*3760*/  R2UR UR42, R2 ;  /* 0x00000000022a72ca */ /* 0x000fe200000e0000 */
[----:B------:R-:W-:Y:S01]  /*3770*/  IMAD.MOV.U32 R10, RZ, RZ, RZ ;  /* 0x000000ffff0a7224 */ /* 0x000fe200078e00ff */
[----:B------:R-:W-:Y:S01]  /*3780*/  UMOV UR45, URZ ;  /* 0x000000ff002d7c82 */ /* 0x000fe20008000000 */
[----:B------:R-:W-:Y:S01]  /*3790*/  UMOV UR39, URZ ;  /* 0x000000ff00277c82 */ /* 0x000fe20008000000 */
[----:B---3--:R-:W-:Y:S01]  /*37a0*/  ULEA UR41, UR4, UR41, 0x18 ;  /* 0x0000002904297291 */ /* 0x008fe2000f8ec0ff */
[----:B------:R-:W-:Y:S01]  /*37b0*/  UMOV UR62, 0x0 ;  /* 0x00000000003e7882 */ /* 0x000fe20000000000 */
[----:B------:R-:W-:-:S02]  /*37c0*/  UMOV UR63, 0x4040010 ;  /* 0x04040010003f7882 */ /* 0x000fc40000000000 */
[----:B------:R-:W-:Y:S02]  /*37d0*/  UIADD3 UR5, UPT, UPT, UR41, 0xa80, URZ ;  /* 0x00000a8029057890 */ /* 0x000fe4000fffe0ff */
[----:B------:R-:W-:Y:S02]  /*37e0*/  UIADD3 UR4, UPT, UPT, UR41, 0x2ca80, URZ ;  /* 0x0002ca8029047890 */ /* 0x000fe4000fffe0ff */
[----:B----4-:R-:W-:Y:S01]  /*37f0*/  UIADD3 UR6, UPT, UPT, UR6, 0xff, URZ ;  /* 0x000000ff06067890 */ /* 0x010fe2000fffe0ff */
[----:B--2---:R-:W2:Y:S01]  /*3800*/  LDS R0, [UR41+0x180] ;  /* 0x00018029ff007984 */ /* 0x004ea20008000800 */
[----:B------:R-:W-:Y:S02]  /*3810*/  USHF.R.U32.HI UR5, URZ, 0x4, UR5 ;  /* 0x00000004ff057899 */ /* 0x000fe40008011605 */
[----:B------:R-:W-:Y:S02]  /*3820*/  USHF.R.S32.HI UR47, URZ, 0x1f, UR6 ;  /* 0x0000001fff2f7899 */ /* 0x000fe40008011406 */
[----:B------:R-:W-:-:S02]  /*3830*/  USHF.R.U32.HI UR4, URZ, 0x4, UR4 ;  /* 0x00000004ff047899 */ /* 0x000fc40008011604 */
[----:B------:R-:W-:Y:S02]  /*3840*/  ULEA.HI UR47, UR47, UR6, URZ, 0x8 ;  /* 0x000000062f2f7291 */ /* 0x000fe4000f8f40ff */
[----:B------:R-:W-:Y:S02]  /*3850*/  ULOP3.LUT UR5, UR5, 0x3fff, URZ, 0xc0, !UPT ;  /* 0x00003fff05057892 */ /* 0x000fe4000f8ec0ff */
[----:B------:R-:W-:Y:S02]  /*3860*/  USHF.R.S32.HI UR47, URZ, 0x8, UR47 ;  /* 0x00000008ff2f7899 */ /* 0x000fe4000801142f */
[----:B------:R-:W-:Y:S02]  /*3870*/  ULOP3.LUT UR4, UR4, 0x3fff, URZ, 0xc0, !UPT ;  /* 0x00003fff04047892 */ /* 0x000fe4000f8ec0ff */
[----:B------:R-:W-:Y:S01]  /*3880*/  UISETP.LT.AND UP0, UPT, UR47, 0x1, UPT ;  /* 0x000000012f00788c */ /* 0x000fe2000bf01270 */
[----:B------:R-:W-:Y:S01]  /*3890*/  UMOV UR60, 0x0 ;  /* 0x00000000003c7882 */ /* 0x000fe20000000000 */
[----:B------:R-:W-:-:S02]  /*38a0*/  UMOV UR61, 0x4040010 ;  /* 0x04040010003d7882 */ /* 0x000fc40000000000 */
[----:B------:R-:W-:Y:S01]  /*38b0*/  USEL UR64, UR47, 0x1, !UP0 ;  /* 0x000000012f407887 */ /* 0x000fe2000c000000 */
[----:B------:R-:W-:Y:S01]  /*38c0*/  UMOV UR58, 0x0 ;  /* 0x00000000003a7882 */ /* 0x000fe20000000000 */
[----:B------:R-:W-:Y:S01]  /*38d0*/  UMOV UR59, 0x4040010 ;  /* 0x04040010003b7882 */ /* 0x000fe20000000000 */
[----:B------:R-:W-:Y:S01]  /*38e0*/  UMOV UR56, 0x0 ;  /* 0x0000000000387882 */ /* 0x000fe20000000000 */
[----:B------:R-:W-:Y:S01]  /*38f0*/  UMOV UR57, 0x4040010 ;  /* 0x0404001000397882 */ /* 0x000fe20000000000 */
[----:B------:R-:W-:Y:S01]  /*3900*/  UMOV UR54, 0x0 ;  /* 0x0000000000367882 */ /* 0x000fe20000000000 */
[----:B------:R-:W-:Y:S01]  /*3910*/  UMOV UR55, 0x4040010 ;  /* 0x0404001000377882 */ /* 0x000fe20000000000 */
[----:B------:R-:W-:Y:S01]  /*3920*/  UMOV UR52, 0x0 ;  /* 0x0000000000347882 */ /* 0x000fe20000000000 */
[----:B------:R-:W-:Y:S01]  /*3930*/  UMOV UR53, 0x4040010 ;  /* 0x0404001000357882 */ /* 0x000fe20000000000 */
[----:B------:R-:W-:Y:S02]  /*3940*/  ULOP3.LUT UR43, UR5, 0x10000, URZ, 0xfc, !UPT ;  /* 0x00010000052b7892 */ /* 0x000fe4000f8efcff */
[----:B------:R-:W-:-:S02]  /*3950*/  ULOP3.LUT UR44, UR4, 0x10000, URZ, 0xfc, !UPT ;  /* 0x00010000042c7892 */ /* 0x000fc4000f8efcff */
[----:B------:R-:W-:Y:S02]  /*3960*/  UIADD3 UR64, UPT, UPT, -UR64, URZ, URZ ;  /* 0x000000ff40407290 */ /* 0x000fe4000fffe1ff */
[----:B-1----:R-:W-:Y:S01]  /*3970*/  UISETP.GE.AND UP4, UPT, UR7, 0x1, UPT ;  /* 0x000000010700788c */ /* 0x002fe2000bf86270 */
[----:B------:R-:W-:Y:S01]  /*3980*/  UMOV UR50, 0x0 ;  /* 0x0000000000327882 */ /* 0x000fe20000000000 */
[----:B------:R-:W-:Y:S01]  /*3990*/  UMOV UR51, 0x4040010 ;  /* 0x0404001000337882 */ /* 0x000fe20000000000 */
[----:B------:R-:W-:Y:S01]  /*39a0*/  UMOV UR48, 0x0 ;  /* 0x0000000000307882 */ /* 0x000fe20000000000 */
[----:B--2---:R-:W-:Y:S01]  /*39b0*/  R2UR UR65, R0 ;  /* 0x00000000004172ca */ /* 0x004fe200000e0000 */
[----:B------:R-:W-:-:S14]  /*39c0*/  UMOV UR49, 0x4040010 ;  /* 0x0404001000317882 */ /* 0x000fdc0000000000 */
.L_x_74:
[----:B------:R-:W-:Y:S02]  /*39d0*/  LEA R0, R10, UR41, 0x3 ;  /* 0x000000290a007c11 */ /* 0x000fe4000f8e18ff */
[----:B------:R-:W-:Y:S02]  /*39e0*/  SHF.L.U32 R5, R9, 0x1f, RZ ;  /* 0x0000001f09057819 */ /* 0x000fe400000006ff */
[----:B------:R-:W-:Y:S01]  /*39f0*/  PLOP3.LUT P0, PT, PT, PT, UP4, 0x80, 0x8 ;  /* 0x000000000008781c */ /* 0x000fe20003f0f048 */
[----:B------:R-:W-:Y:S01]  /*3a00*/  VIADD R3, R0, 0xe0 ;  /* 0x000000e000037836 */ /* 0x000fe20000000000 */
[----:B-1----:R-:W1:Y:S02]  /*3a10*/  SYNCS.PHASECHK.TRANS64.TRYWAIT P1, [R0+URZ+0xd0], R5 ;  /* 0x0000d005000075a7 */ /* 0x002e6400080211ff */
[----:B-1-3--:R-:W-:Y:S09]  /*3a20*/  @!P1 BRA `(.L_x_68) ;  /* 0x0000003000fc9947 */ /* 0x00aff20003800000 */
.L_x_134:
[----:B------:R-:W-:Y:S01]  /*3a30*/  LEA R4, R10, UR41, 0x4 ;  /* 0x000000290a047c11 */ /* 0x000fe2000f8e20ff */
[----:B------:R-:W-:Y:S01]  /*3a40*/  @UP4 ULEA UR4, UR39, UR41, 0x3 ;  /* 0x0000002927044291 */ /* 0x000fe2000f8e18ff */
[----:B------:R-:W-:Y:S01]  /*3a50*/  PLOP3.LUT P2, PT, PT, PT, PT, 0x80, 0x8 ;  /* 0x000000000008781c */ /* 0x000fe20003f4f070 */
[----:B------:R-:W-:Y:S01]  /*3a60*/  ULEA UR46, UR45, UR41, 0x3 ;  /* 0x000000292d2e7291 */ /* 0x000fe2000f8e18ff */
[----:B------:R-:W-:Y:S02]  /*3a70*/  PRMT R3, RZ, 0x654, R3 ;  /* 0x00000654ff037816 */ /* 0x000fe40000000003 */
[----:B-1----:R-:W1:Y:S01]  /*3a80*/  LDS.128 R4, [R4+0x160] ;  /* 0x0001600004047984 */ /* 0x002e620000000c00 */
[----:B------:R-:W-:Y:S02]  /*3a90*/  @P0 SHF.L.U32 R2, R8, 0x1f, RZ ;  /* 0x0000001f08020819 */ /* 0x000fe400000006ff */
[----:B------:R-:W-:Y:S01]  /*3aa0*/  SHF.L.U32 R0, R11, 0x1f, RZ ;  /* 0x0000001f0b007819 */ /* 0x000fe200000006ff */
[----:B------:R-:W-:Y:S01]  /*3ab0*/  @!PT LDS RZ, [RZ] ;  /* 0x00000000fffff984 */ /* 0x000fe20000000800 */
[----:B------:R-:W-:Y:S01]  /*3ac0*/  @!PT LDS RZ, [RZ] ;  /* 0x00000000fffff984 */ /* 0x000fe20000000800 */
[----:B------:R-:W-:Y:S01]  /*3ad0*/  @!PT LDS RZ, [RZ] ;  /* 0x00000000fffff984 */ /* 0x000fe20000000800 */
[----:B------:R-:W-:Y:S01]  /*3ae0*/  @!PT LDS RZ, [RZ] ;  /* 0x00000000fffff984 */ /* 0x000fe20000000800 */
[----:B------:R2:W-:Y:S06]  /*3af0*/  MEMBAR.ALL.CTA ;  /* 0x0000000000007992 */ /* 0x0005ec0000008000 */
[----:B--2---:R-:W2:Y:S02]  /*3b00*/  FENCE.VIEW.ASYNC.S ;  /* 0x00000000000073c6 */ /* 0x004ea40000000000 */
[----:B--2---:R2:W-:Y:S01]  /*3b10*/  SYNCS.ARRIVE.TRANS64.RED.A1T0 RZ, [R3+URZ], RZ ;  /* 0x000000ff03ff79a7 */ /* 0x0045e200081004ff */
[----:B------:R2:W3:Y:S01]  /*3b20*/  @P0 SYNCS.PHASECHK.TRANS64.TRYWAIT P2, [UR4], R2 ;  /* 0x00000002ff0005a7 */ /* 0x0004e20008041104 */
[----:B------:R-:W-:Y:S01]  /*3b30*/  ULEA.HI UR4, UR45, UR45, URZ, 0x1 ;  /* 0x0000002d2d047291 */ /* 0x000fe2000f8f08ff */
[----:B-1----:R-:W-:-:S03]  /*3b40*/  LOP3.LUT P1, RZ, R6, 0x1, RZ, 0xc0, !PT ;  /* 0x0000000106ff7812 */ /* 0x002fc6000782c0ff */
[----:B------:R-:W-:Y:S02]  /*3b50*/  USHF.L.U32 UR5, UR4, 0x3, URZ ;  /* 0x0000000304057899 */ /* 0x000fe400080006ff */
[----:B------:R-:W-:Y:S02]  /*3b60*/  ULOP3.LUT UR36, UR4, 0xffe, URZ, 0xc0, !UPT ;  /* 0x00000ffe04247892 */ /* 0x000fe4000f8ec0ff */
[----:B------:R-:W-:Y:S02]  /*3b70*/  ULOP3.LUT UR4, UR5, 0xfffffff0, URZ, 0xc0, !UPT ;  /* 0xfffffff005047892 */ /* 0x000fe4000f8ec0ff */
[----:B------:R-:W-:Y:S02]  /*3b80*/  UIADD3 UR36, UPT, UPT, -UR36, UR45, URZ ;  /* 0x0000002d24247290 */ /* 0x000fe4000fffe1ff */
[----:B------:R-:W-:Y:S01]  /*3b90*/  UIADD3 UR4, UPT, UPT, UR65, UR4, URZ ;  /* 0x0000000441047290 */ /* 0x000fe2000fffe0ff */
[----:B------:R-:W1:Y:S03]  /*3ba0*/  SYNCS.PHASECHK.TRANS64.TRYWAIT P0, [UR46+0x110], R0 ;  /* 0x00011000ff0075a7 */ /* 0x000e66000800112e */
[----:B------:R-:W-:Y:S01]  /*3bb0*/  ULEA UR36, UR36, UR4, 0x14 ;  /* 0x0000000424247291 */ /* 0x000fe2000f8ea0ff */
[----:B-123--:R-:W-:Y:S11]  /*3bc0*/  @!P0 BRA `(.L_x_69) ;  /* 0x0000003000a88947 */ /* 0x00eff60003800000 */
.L_x_136:
[----:B------:R-:W-:Y:S01]  /*3bd0*/  IADD3 R10, PT, PT, R10, 0x1, RZ ;  /* 0x000000010a0a7810 */ /* 0x000fe20007ffe0ff */
[----:B------:R-:W-:Y:S06]  /*3be0*/  BRA.U !UP4, `(.L_x_70) ;  /* 0x000000050c107547 */ /* 0x000fec000b800000 */
[----:B------:R-:W-:Y:S01]  /*3bf0*/  UPLOP3.LUT UP2, UPT, UPT, UPT, UPT, 0x40, 0x4 ;  /* 0x000000000004789c */ /* 0x000fe20003f4e870 */
[----:B------:R-:W-:Y:S01]  /*3c00*/  UMOV UR38, UR64 ;  /* 0x0000004000267c82 */ /* 0x000fe20008000000 */
[----:B------:R-:W-:Y:S01]  /*3c10*/  UMOV UR37, UR47 ;  /* 0x0000002f00257c82 */ /* 0x000fe20008000000 */
[----:B------:R-:W-:-:S08]  /*3c20*/  UMOV UR5, UR39 ;  /* 0x0000002700057c82 */ /* 0x000fd00008000000 */
.L_x_73:
[----:B------:R-:W-:Y:S02]  /*3c30*/  UIADD3 UR38, UPT, UPT, UR38, 0x1, URZ ;  /* 0x0000000126267890 */ /* 0x000fe4000fffe0ff */
[----:B------:R-:W-:Y:S02]  /*3c40*/  ULEA UR7, UR5, UR41, 0x3 ;  /* 0x0000002905077291 */ /* 0x000fe4000f8e18ff */
[----:B------:R-:W-:Y:S01]  /*3c50*/  UISETP.NE.AND UP3, UPT, UR38, URZ, UPT ;  /* 0x000000ff2600728c */ /* 0x000fe2000bf65270 */
[----:B--23--:R-:W-:Y:S10]  /*3c60*/  @P2 BRA `(.L_x_71) ;  /* 0x00000000000c2947 */ /* 0x00cff40003800000 */
[----:B-1----:R-:W-:Y:S04]  /*3c70*/  SHF.L.U32 R3, R8, 0x1f, RZ ;  /* 0x0000001f08037819 */ /* 0x002fe800000006ff */
[----:B------:R-:W1:Y:S02]  /*3c80*/  SYNCS.PHASECHK.TRANS64.TRYWAIT P0, [UR7], R3 ;  /* 0x00000003ff0075a7 */ /* 0x000e640008001107 */
[----:B-1----:R-:W-:Y:S05]  /*3c90*/  @!P0 BRA `(.L_x_72) ;  /* 0x00000030008c8947 */ /* 0x002fea0003800000 */
.L_x_71:
[----:B------:R-:W-:Y:S01]  /*3ca0*/  UISETP.NE.AND UP0, UPT, UR37, 0x1, UPT ;  /* 0x000000012500788c */ /* 0x000fe2000bf05270 */
[----:B------:R-:W-:Y:S01]  /*3cb0*/  PLOP3.LUT P2, PT, PT, PT, PT, 0x80, 0x8 ;  /* 0x000000000008781c */ /* 0x000fe20003f4f070 */
[----:B------:R-:W-:Y:S02]  /*3cc0*/  UIADD3 UR4, UPT, UPT, UR5, 0x1, URZ ;  /* 0x0000000105047890 */ /* 0x000fe4000fffe0ff */
[----:B------:R-:W-:Y:S02]  /*3cd0*/  UIADD3 UR40, UPT, UPT, UR7, 0x58, URZ ;  /* 0x0000005807287890 */ /* 0x000fe4000fffe0ff */
[----:B------:R-:W-:Y:S01]  /*3ce0*/  UISETP.NE.AND UP1, UPT, UR4, 0xb, UPT ;  /* 0x0000000b0400788c */ /* 0x000fe2000bf25270 */
[----:B------:R-:W-:Y:S01]  /*3cf0*/  PLOP3.LUT P0, PT, PT, PT, UP0, 0x80, 0x8 ;  /* 0x000000000008781c */ /* 0x000fe20003f0f008 */
[----:B------:R-:W-:Y:S02]  /*3d00*/  UIADD3 UR37, UPT, UPT, UR37, -0x1, URZ ;  /* 0xffffffff25257890 */ /* 0x000fe4000fffe0ff */
[----:B------:R-:W-:Y:S02]  /*3d10*/  USEL UR6, URZ, 0x1, UP1 ;  /* 0x00000001ff067887 */ /* 0x000fe40008800000 */
[----:B------:R-:W-:Y:S01]  /*3d20*/  USEL UR39, UR4, URZ, UP1 ;  /* 0x000000ff04277287 */ /* 0x000fe20008800000 */
[----:B------:R-:W-:Y:S01]  /*3d30*/  UMOV UR7, 0x40004040 ;  /* 0x4000404000077882 */ /* 0x000fe20000000000 */
[----:B------:R-:W-:Y:S02]  /*3d40*/  UMOV UR35, 0x40004040 ;  /* 0x4000404000237882 */ /* 0x000fe40000000000 */
[----:B------:R-:W-:Y:S01]  /*3d50*/  @UP0 ULEA UR4, UR39, UR41, 0x3 ;  /* 0x0000002927040291 */ /* 0x000fe2000f8e18ff */
[----:B------:R-:W-:Y:S01]  /*3d60*/  LOP3.LUT R8, R8, UR6, RZ, 0x3c, !PT ;  /* 0x0000000608087c12 */ /* 0x000fe2000f8e3cff */
[----:B------:R-:W-:Y:S01]  /*3d70*/  ULEA UR6, UR5, UR44, 0x8 ;  /* 0x0000002c05067291 */ /* 0x000fe2000f8e40ff */
[----:B------:R-:W-:Y:S02]  /*3d80*/  UMOV UR33, 0x40004040 ;  /* 0x4000404000217882 */ /* 0x000fe40000000000 */
[----:B-1----:R-:W-:Y:S01]  /*3d90*/  @P0 SHF.L.U32 R0, R8, 0x1f, RZ ;  /* 0x0000001f08000819 */ /* 0x002fe200000006ff */
[----:B------:R-:W-:Y:S02]  /*3da0*/  UIADD3 UR34, UPT, UPT, UR6, 0x2, URZ ;  /* 0x0000000206227890 */ /* 0x000fe4000fffe0ff */
[----:B------:R-:W-:Y:S01]  /*3db0*/  UIADD3 UR30, UPT, UPT, UR6, 0x4, URZ ;  /* 0x00000004061e7890 */ /* 0x000fe2000fffe0ff */
[----:B------:R2:W3:Y:S01]  /*3dc0*/  @P0 SYNCS.PHASECHK.TRANS64.TRYWAIT P2, [UR4], R0 ;  /* 0x00000000ff0005a7 */ /* 0x0004e20008041104 */
[----:B------:R-:W-:Y:S02]  /*3dd0*/  ULEA UR4, UR5, UR43, 0xa ;  /* 0x0000002b05047291 */ /* 0x000fe4000f8e50ff */
[----:B------:R-:W-:Y:S02]  /*3de0*/  UIADD3 UR26, UPT, UPT, UR6, 0x6, URZ ;  /* 0x00000006061a7890 */ /* 0x000fe4000fffe0ff */
        /* <DEDUP_REMOVED lines=10> */
[----:B------:R-:W-:Y:S01]  /*3e90*/  UIADD3 UR8, UPT, UPT, UR4, 0x206, URZ ;  /* 0x0000020604087890 */ /* 0x000fe2000fffe0ff */
[----:B------:R-:W-:Y:S01]  /*3ea0*/  UMOV UR5, 0x40004040 ;  /* 0x4000404000057882 */ /* 0x000fe20000000000 */
[----:B------:R-:W-:Y:S01]  /*3eb0*/  UMOV UR31, 0x40004040 ;  /* 0x40004040001f7882 */ /* 0x000fe20000000000 */
[----:B------:R1:W-:Y:S01]  /*3ec0*/  UTCQMMA gdesc[UR4], gdesc[UR6], tmem[UR36], tmem[UR62], idesc[UR63], UP2 ;  /* 0x00ff3e06040075ea */ /* 0x0003e20009000324 */
[----:B------:R-:W-:Y:S01]  /*3ed0*/  UPLOP3.LUT UP2, UPT, UPT, UPT, UPT, 0x80, 0x8 ;  /* 0x000000000008789c */ /* 0x000fe20003f4f070 */
[----:B------:R2:W-:Y:S01]  /*3ee0*/  UTCQMMA gdesc[UR32], gdesc[UR34], tmem[UR36], tmem[UR60], idesc[UR61], UPT ;  /* 0x00ff3c22200075ea */ /* 0x0005e2000b800324 */
[----:B------:R-:W-:Y:S01]  /*3ef0*/  UMOV UR29, 0x40004040 ;  /* 0x40004040001d7882 */ /* 0x000fe20000000000 */
[----:B------:R-:W-:Y:S01]  /*3f00*/  UMOV UR27, 0x40004040 ;  /* 0x40004040001b7882 */ /* 0x000fe20000000000 */
        /* <DEDUP_REMOVED lines=12> */
[----:B------:R-:W-:Y:S01]  /*3fd0*/  UMOV UR9, 0x40004040 ;  /* 0x4000404000097882 */ /* 0x000fe20000000000 */
[----:B------:R2:W-:Y:S01]  /*3fe0*/  UTCQMMA gdesc[UR12], gdesc[UR14], tmem[UR36], tmem[UR50], idesc[UR51], UPT ;  /* 0x00ff320e0c0075ea */ /* 0x0005e2000b800324 */
[----:B------:R2:W-:Y:S01]  /*3ff0*/  UTCQMMA gdesc[UR8], gdesc[UR10], tmem[UR36], tmem[UR48], idesc[UR49], UPT ;  /* 0x00ff300a080075ea */ /* 0x0005e2000b800324 */
[----:B------:R2:W-:Y:S01]  /*4000*/  UTCBAR.MULTICAST [UR40], URZ, UR42 ;  /* 0x000000ff280073e9 */ /* 0x0005e2000800082a */
[----:B-1----:R-:W-:Y:S01]  /*4010*/  UMOV UR5, UR39 ;  /* 0x0000002700057c82 */ /* 0x002fe20008000000 */
[----:B------:R-:W-:Y:S05]  /*4020*/  BRA.U UP3, `(.L_x_73) ;  /* 0xfffffffd03007547 */ /* 0x000fea000b83ffff */
.L_x_70:
[----:B------:R-:W-:Y:S01]  /*4030*/  UIADD3 UR4, UPT, UPT, UR45, 0x1, URZ ;  /* 0x000000012d047890 */ /* 0x000fe2000fffe0ff */
[C---:B------:R-:W-:Y:S01]  /*4040*/  ISETP.NE.AND P0, PT, R10.reuse, 0x2, PT ;  /* 0x000000020a00780c */ /* 0x040fe20003f05270 */
[----:B------:R-:W-:Y:S02]  /*4050*/  UIADD3 UR5, UPT, UPT, UR46, 0xf0, URZ ;  /* 0x000000f02e057890 */ /* 0x000fe4000fffe0ff */
[----:B------:R-:W-:Y:S01]  /*4060*/  UISETP.NE.AND UP0, UPT, UR4, 0x4, UPT ;  /* 0x000000040400788c */ /* 0x000fe2000bf05270 */
[----:B-12---:R-:W-:Y:S02]  /*4070*/  SEL R0, RZ, 0x1, P0 ;  /* 0x00000001ff007807 */ /* 0x006fe40000000000 */
[----:B------:R-:W-:Y:S01]  /*4080*/  SEL R10, R10, RZ, P0 ;  /* 0x000000ff0a0a7207 */ /* 0x000fe20000000000 */
[----:B------:R-:W-:Y:S01]  /*4090*/  USEL UR6, URZ, 0x1, UP0 ;  /* 0x00000001ff067887 */ /* 0x000fe20008000000 */
[----:B------:R-:W-:Y:S01]  /*40a0*/  LOP3.LUT R9, R9, R0, RZ, 0x3c, !PT ;  /* 0x0000000009097212 */ /* 0x000fe200078e3cff */
[----:B------:R-:W-:Y:S01]  /*40b0*/  USEL UR45, UR4, URZ, UP0 ;  /* 0x000000ff042d7287 */ /* 0x000fe20008000000 */
[----:B------:R1:W-:Y:S03]  /*40c0*/  UTCBAR [UR5], URZ ;  /* 0x000000ff050073e9 */ /* 0x0003e600080000ff */
[----:B------:R-:W-:Y:S01]  /*40d0*/  LOP3.LUT R11, R11, UR6, RZ, 0x3c, !PT ;  /* 0x000000060b0b7c12 */ /* 0x000fe2000f8e3cff */
[----:B------:R-:W-:Y:S07]  /*40e0*/  @P1 BRA `(.L_x_74) ;  /* 0xfffffff800381947 */ /* 0x000fee000383ffff */
[----:B------:R-:W2:Y:S01]  /*40f0*/  S2UR UR8, SR_CgaCtaId ;  /* 0x00000000000879c3 */ /* 0x000ea20000008800 */
[----:B------:R-:W-:Y:S01]  /*4100*/  ELECT P0, URZ, PT ;  /* 0x0000000000ff782f */ /* 0x000fe20003800000 */
[----:B------:R-:W-:Y:S01]  /*4110*/  IMAD.MOV.U32 R0, RZ, RZ, 0x1 ;  /* 0x00000001ff007424 */ /* 0x000fe200078e00ff */
[----:B------:R-:W-:Y:S01]  /*4120*/  UIADD3 UR41, UPT, UPT, UR41, 0x110, URZ ;  /* 0x0000011029297890 */ /* 0x000fe2000fffe0ff */
[----:B------:R-:W-:Y:S01]  /*4130*/  SHF.L.U32 R3, R11, 0x1f, RZ ;  /* 0x0000001f0b037819 */ /* 0x000fe200000006ff */
[----:B------:R-:W-:-:S03]  /*4140*/  UMOV UR4, 0x40 ;  /* 0x0000004000047882 */ /* 0x000fc60000000000 */
[----:B------:R-:W-:Y:S01]  /*4150*/  UVIRTCOUNT.DEALLOC.SMPOOL 0x80 ;  /* 0x000000800000784c */ /* 0x000fe20000000000 */
[----:B--2---:R-:W-:Y:S02]  /*4160*/  ULEA UR8, UR8, UR4, 0x18 ;  /* 0x0000000408087291 */ /* 0x004fe4000f8ec0ff */
[----:B------:R-:W-:-:S07]  /*4170*/  ULEA UR4, UR45, UR41, 0x3 ;  /* 0x000000292d047291 */ /* 0x000fce000f8e18ff */
[----:B------:R2:W-:Y:S02]  /*4180*/  @P0 STS.U8 [UR8+0x1c], R0 ;  /* 0x00001c00ff000988 */ /* 0x0005e40008000008 */
[----:B------:R-:W4:Y:S02]  /*4190*/  SYNCS.PHASECHK.TRANS64.TRYWAIT P0, [UR4], R3 ;  /* 0x00000003ff0075a7 */ /* 0x000f240008001104 */
[----:B--2-4-:R-:W-:Y:S05]  /*41a0*/  @!P0 BRA `(.L_x_75) ;  /* 0x0000002c00608947 */ /* 0x014fea0003800000 */
.L_x_139:
[----:B------:R-:W-:-:S04]  /*41b0*/  UIADD3 UR4, UPT, UPT, UR45, 0x1, URZ ;  /* 0x000000012d047890 */ /* 0x000fc8000fffe0ff */
[----:B------:R-:W-:-:S04]  /*41c0*/  UISETP.NE.AND UP0, UPT, UR4, 0x4, UPT ;  /* 0x000000040400788c */ /* 0x000fc8000bf05270 */
[----:B------:R-:W-:Y:S02]  /*41d0*/  USEL UR6, URZ, 0x1, UP0 ;  /* 0x00000001ff067887 */ /* 0x000fe40008000000 */
[----:B------:R-:W-:-:S04]  /*41e0*/  USEL UR4, UR4, URZ, UP0 ;  /* 0x000000ff04047287 */ /* 0x000fc80008000000 */
[----:B-1----:R-:W-:Y:S01]  /*41f0*/  ULEA UR5, UR4, UR41, 0x3 ;  /* 0x0000002904057291 */ /* 0x002fe2000f8e18ff */
[----:B------:R-:W-:-:S04]  /*4200*/  LOP3.LUT R2, R11, UR6, RZ, 0x3c, !PT ;  /* 0x000000060b027c12 */ /* 0x000fc8000f8e3cff */
[----:B--2---:R-:W-:-:S04]  /*4210*/  SHF.L.U32 R3, R2, 0x1f, RZ ;  /* 0x0000001f02037819 */ /* 0x004fc800000006ff */
[----:B------:R-:W1:Y:S02]  /*4220*/  SYNCS.PHASECHK.TRANS64.TRYWAIT P0, [UR5], R3 ;  /* 0x00000003ff0075a7 */ /* 0x000e640008001105 */
[----:B-1----:R-:W-:Y:S05]  /*4230*/  @!P0 BRA `(.L_x_76) ;  /* 0x0000002c00548947 */ /* 0x002fea0003800000 */
.L_x_141:
        /* <DEDUP_REMOVED lines=9> */
.L_x_143:
[----:B------:R-:W-:-:S04]  /*42d0*/  UIADD3 UR4, UPT, UPT, UR4, 0x1, URZ ;  /* 0x0000000104047890 */ /* 0x000fc8000fffe0ff */
[----:B------:R-:W-:-:S04]  /*42e0*/  UISETP.NE.AND UP0, UPT, UR4, 0x4, UPT ;  /* 0x000000040400788c */ /* 0x000fc8000bf05270 */
[----:B------:R-:W-:Y:S02]  /*42f0*/  USEL UR5, URZ, 0x1, UP0 ;  /* 0x00000001ff057887 */ /* 0x000fe40008000000 */
[----:B------:R-:W-:-:S04]  /*4300*/  USEL UR4, UR4, URZ, UP0 ;  /* 0x000000ff04047287 */ /* 0x000fc80008000000 */
[----:B------:R-:W-:Y:S01]  /*4310*/  ULEA UR4, UR4, UR41, 0x3 ;  /* 0x0000002904047291 */ /* 0x000fe2000f8e18ff */
[----:B-1----:R-:W-:-:S04]  /*4320*/  LOP3.LUT R3, R2, UR5, RZ, 0x3c, !PT ;  /* 0x0000000502037c12 */ /* 0x002fc8000f8e3cff */
[----:B------:R-:W-:-:S04]  /*4330*/  SHF.L.U32 R3, R3, 0x1f, RZ ;  /* 0x0000001f03037819 */ /* 0x000fc800000006ff */
[----:B------:R-:W1:Y:S02]  /*4340*/  SYNCS.PHASECHK.TRANS64.TRYWAIT P0, [UR4], R3 ;  /* 0x00000003ff0075a7 */ /* 0x000e640008001104 */
[----:B-1----:R-:W-:Y:S05]  /*4350*/  @!P0 BRA `(.L_x_78) ;  /* 0x0000002c003c8947 */ /* 0x002fea0003800000 */
.L_x_145:
[----:B------:R-:W-:Y:S01]  /*4360*/  NOP ;  /* 0x0000000000007918 */ /* 0x000fe20000000000 */
[----:B-1----:R-:W1:Y:S01]  /*4370*/  LDS R0, [UR8+0x14] ;  /* 0x00001408ff007984 */ /* 0x002e620008000800 */
[----:B------:R-:W-:Y:S01]  /*4380*/  ULOP3.LUT UR4, UR65, 0xffff, URZ, 0xc0, !UPT ;  /* 0x0000ffff41047892 */ /* 0x000fe2000f8ec0ff */
[----:B------:R-:W-:Y:S01]  /*4390*/  UMOV UR5, 0xffff ;  /* 0x0000ffff00057882 */ /* 0x000fe20000000000 */
[----:B------:R-:W-:Y:S02]  /*43a0*/  UMOV UR6, 0x1 ;  /* 0x0000000100067882 */ /* 0x000fe40000000000 */
[----:B------:R-:W-:-:S04]  /*43b0*/  USHF.R.U32.HI UR4, URZ, 0x5, UR4 ;  /* 0x00000005ff047899 */ /* 0x000fc80008011604 */
[----:B------:R-:W-:Y:S02]  /*43c0*/  USHF.L.U32 UR5, UR5, UR4, URZ ;  /* 0x0000000405057299 */ /* 0x000fe400080006ff */
[----:B------:R-:W-:-:S04]  /*43d0*/  USHF.L.U32 UR4, UR6, UR4, URZ ;  /* 0x0000000406047299 */ /* 0x000fc800080006ff */
[----:B-1----:R-:W-:-:S04]  /*43e0*/  LOP3.LUT R0, R0, UR5, RZ, 0xc0, !PT ;  /* 0x0000000500007c12 */ /* 0x002fc8000f8ec0ff */
[----:B------:R-:W-:-:S13]  /*43f0*/  ISETP.NE.AND P0, PT, R0, UR5, PT ;  /* 0x0000000500007c0c */ /* 0x000fda000bf05270 */
[----:B------:R-:W-:Y:S05]  /*4400*/  @P0 BRA `(.L_x_79) ;  /* 0x0000000000580947 */ /* 0x000fea0003800000 */
[----:B------:R-:W1:Y:S02]  /*4410*/  LDS R0, [UR8+0x18] ;  /* 0x00001808ff007984 */ /* 0x000e640008000800 */
[----:B-1----:R-:W-:-:S04]  /*4420*/  LOP3.LUT R0, R0, UR4, RZ, 0xc0, !PT ;  /* 0x0000000400007c12 */ /* 0x002fc8000f8ec0ff */
[----:B------:R-:W-:-:S13]  /*4430*/  ISETP.NE.AND P0, PT, R0, UR4, PT ;  /* 0x0000000400007c0c */ /* 0x000fda000bf05270 */
[----:B------:R-:W-:Y:S05]  /*4440*/  @P0 BRA `(.L_x_80) ;  /* 0x00000000003c0947 */ /* 0x000fea0003800000 */
[----:B------:R-:W1:Y:S01]  /*4450*/  S2R R2, SR_LANEID ;  /* 0x0000000000027919 */ /* 0x000e620000000000 */
[----:B------:R-:W-:Y:S01]  /*4460*/  ULOP3.LUT UR5, URZ, UR5, URZ, 0x33, !UPT ;  /* 0x00000005ff057292 */ /* 0x000fe2000f8e33ff */
[----:B------:R-:W-:Y:S01]  /*4470*/  LOP3.LUT R4, RZ, UR4, RZ, 0x33, !PT ;  /* 0x00000004ff047c12 */ /* 0x000fe2000f8e33ff */
[----:B------:R-:W-:Y:S02]  /*4480*/  VOTEU.ANY UR4, UPT, PT ;  /* 0x0000000000047886 */ /* 0x000fe400038e0100 */
[----:B------:R-:W-:Y:S01]  /*4490*/  UFLO.U32 UR4, UR4 ;  /* 0x00000004000472bd */ /* 0x000fe200080e0000 */
[----:B------:R-:W2:Y:S01]  /*44a0*/  REDUX UR6, R4 ;  /* 0x00000000040673c4 */ /* 0x000ea20000000000 */
[----:B------:R-:W-:-:S06]  /*44b0*/  IMAD.U32 R0, RZ, RZ, UR5 ;  /* 0x00000005ff007e24 */ /* 0x000fcc000f8e00ff */
[----:B------:R4:W-:Y:S01]  /*44c0*/  UTCATOMSWS.AND URZ, UR5 ;  /* 0x0000000500ff79e3 */ /* 0x0009e20008000000 */
[----:B------:R-:W3:Y:S01]  /*44d0*/  REDUX UR7, R0 ;  /* 0x00000000000773c4 */ /* 0x000ee20000000000 */
[----:B-1----:R-:W-:Y:S01]  /*44e0*/  ISETP.EQ.U32.AND P0, PT, R2, UR4, PT ;  /* 0x0000000402007c0c */ /* 0x002fe2000bf02070 */
[----:B--2---:R-:W-:Y:S01]  /*44f0*/  IMAD.U32 R2, RZ, RZ, UR6 ;  /* 0x00000006ff027e24 */ /* 0x004fe2000f8e00ff */
[----:B---3--:R-:W-:-:S11]  /*4500*/  MOV R3, UR7 ;  /* 0x0000000700037c02 */ /* 0x008fd60008000f00 */
[----:B------:R4:W-:Y:S04]  /*4510*/  @P0 ATOMS.AND RZ, [UR8+0x14], R3 ;  /* 0x00001403ffff098c */ /* 0x0009e8000a800008 */
[----:B------:R4:W-:Y:S01]  /*4520*/  @P0 ATOMS.AND RZ, [UR8+0x18], R2 ;  /* 0x00001802ffff098c */ /* 0x0009e2000a800008 */
[----:B------:R-:W-:Y:S05]  /*4530*/  BRA `(.L_x_81) ;  /* 0x0000000000147947 */ /* 0x000fea0003800000 */
.L_x_80:
[----:B------:R-:W-:Y:S02]  /*4540*/  MOV R2, 0x4560 ;  /* 0x0000456000027802 */ /* 0x000fe40000000f00 */
[----:B---3-5:R-:W-:Y:S05]  /*4550*/  CALL.REL.NOINC `($__internal_0_$__cuda_sm10x_tcgen05_guardrail_trap_col_being_dealloced_not_returned_by_alloc) ;  /* 0x0000002c005c7944 */ /* 0x028fea0003c00000 */
[----:B------:R-:W-:Y:S05]  /*4560*/  BRA `(.L_x_81) ;  /* 0x0000000000087947 */ /* 0x000fea0003800000 */
.L_x_79:
[----:B------:R-:W-:Y:S02]  /*4570*/  MOV R2, 0x4590 ;  /* 0x0000459000027802 */ /* 0x000fe40000000f00 */
[----:B---3-5:R-:W-:Y:S05]  /*4580*/  CALL.REL.NOINC `($__internal_2_$__cuda_sm10x_tcgen05_guardrail_trap_unallocated_columns_being_dealloced) ;  /* 0x0000002c00687944 */ /* 0x028fea0003c00000 */
.L_x_81:
[----:B------:R-:W-:Y:S01]  /*4590*/  NOP ;  /* 0x0000000000007918 */ /* 0x000fe20000000000 */
[----:B----4-:R-:W-:Y:S05]  /*45a0*/  EXIT ;  /* 0x000000000000794d */ /* 0x010fea0003800000 */
.L_x_63:
[----:B------:R-:W-:-:S09]  /*45b0*/  UISETP.NE.OR UP0, UPT, UR18, 0x3, !UP3 ;  /* 0x000000031200788c */ /* 0x000fd2000df05670 */
[----:B------:R-:W-:Y:S05]  /*45c0*/  BRA.U UP0, `(.L_x_82) ;  /* 0x0000000d003c7547 */ /* 0x000fea000b800000 */
[----:B------:R-:W2:Y:S01]  /*45d0*/  LDCU.64 UR4, c[0x0][0x888] ;  /* 0x00011100ff0477ac */ /* 0x000ea20008000a00 */
[----:B------:R-:W3:Y:S01]  /*45e0*/  LDC.64 R12, c[0x0][0x348] ;  /* 0x0000d200ff0c7b82 */ /* 0x000ee20000000a00 */
[----:B------:R-:W-:Y:S02]  /*45f0*/  HFMA2 R9, -RZ, RZ, 0, 0 ;  /* 0x00000000ff097431 */ /* 0x000fe400000001ff */
[----:B------:R-:W-:Y:S01]  /*4600*/  IMAD.MOV.U32 R11, RZ, RZ, 0x1 ;  /* 0x00000001ff0b7424 */ /* 0x000fe200078e00ff */
[----:B------:R-:W4:Y:S01]  /*4610*/  LDCU UR33, c[0x0][0x370] ;  /* 0x00006e00ff2177ac */ /* 0x000f220008000800 */
[----:B------:R-:W-:Y:S01]  /*4620*/  IMAD.MOV.U32 R10, RZ, RZ, RZ ;  /* 0x000000ffff0a7224 */ /* 0x000fe200078e00ff */
[----:B------:R-:W-:Y:S01]  /*4630*/  MOV R8, 0x400 ;  /* 0x0000040000087802 */ /* 0x000fe20000000f00 */
[----:B------:R-:W4:Y:S01]  /*4640*/  LDCU.128 UR28, c[0x0][0xb10] ;  /* 0x00016200ff1c77ac */ /* 0x000f220008000c00 */
[----:B------:R-:W1:Y:S01]  /*4650*/  LDCU UR32, c[0x0][0x374] ;  /* 0x00006e80ff2077ac */ /* 0x000e620008000800 */
[----:B------:R-:W1:Y:S01]  /*4660*/  LDCU.64 UR26, c[0x0][0x890] ;  /* 0x00011200ff1a77ac */ /* 0x000e620008000a00 */
[----:B--2---:R-:W-:Y:S01]  /*4670*/  UISETP.NE.U32.AND UP0, UPT, UR4, URZ, UPT ;  /* 0x000000ff0400728c */ /* 0x004fe2000bf05070 */
[----:B------:R-:W2:Y:S01]  /*4680*/  LDCU UR16, c[0x0][0xb0c] ;  /* 0x00016180ff1077ac */ /* 0x000ea20008000800 */
[----:B------:R-:W3:Y:S01]  /*4690*/  LDCU UR38, c[0x0][0xb20] ;  /* 0x00016400ff2677ac */ /* 0x000ee20008000800 */
[----:B------:R-:W3:Y:S01]  /*46a0*/  LDCU UR4, c[0x0][0xb30] ;  /* 0x00016600ff0477ac */ /* 0x000ee20008000800 */
[----:B------:R-:W-:Y:S01]  /*46b0*/  UMOV UR17, 0x400 ;  /* 0x0000040000117882 */ /* 0x000fe20000000000 */
[----:B----4-:R-:W-:-:S02]  /*46c0*/  UIMAD.WIDE.U32 UR6, UR33, UR28, URZ ;  /* 0x0000001c210672a5 */ /* 0x010fc4000f8e00ff */
[----:B-1----:R-:W-:Y:S02]  /*46d0*/  UIMAD.WIDE.U32 UR8, UR32, UR31, URZ ;  /* 0x0000001f200872a5 */ /* 0x002fe4000f8e00ff */
[----:B------:R-:W-:Y:S02]  /*46e0*/  ULEA UR17, UR51, UR17, 0x18 ;  /* 0x0000001133117291 */ /* 0x000fe4000f8ec0ff */
[----:B------:R-:W-:Y:S02]  /*46f0*/  UISETP.NE.AND.EX UP5, UPT, UR5, URZ, UPT, UP0 ;  /* 0x000000ff0500728c */ /* 0x000fe4000bfa5300 */
[----:B------:R-:W-:Y:S02]  /*4700*/  UISETP.NE.U32.AND UP6, UPT, UR26, URZ, UPT ;  /* 0x000000ff1a00728c */ /* 0x000fe4000bfc5070 */
[----:B------:R-:W-:Y:S02]  /*4710*/  UIADD3 UR5, UPT, UPT, UR17, 0xb0, URZ ;  /* 0x000000b011057890 */ /* 0x000fe4000fffe0ff */
[----:B------:R-:W-:Y:S01]  /*4720*/  UISETP.NE.AND UP0, UPT, UR41, 0x1, UPT ;  /* 0x000000012900788c */ /* 0x000fe2000bf05270 */
[----:B------:R-:W-:Y:S01]  /*4730*/  UMOV UR35, UR7 ;  /* 0x0000000700237c82 */ /* 0x000fe20008000000 */
[----:B------:R-:W-:Y:S01]  /*4740*/  UMOV UR34, UR9 ;  /* 0x0000000900227c82 */ /* 0x000fe20008000000 */
[----:B------:R-:W-:-:S02]  /*4750*/  USEL UR37, URZ, 0x1, UP4 ;  /* 0x00000001ff257887 */ /* 0x000fc4000a000000 */
[----:B--2---:R-:W-:Y:S02]  /*4760*/  UISETP.NE.AND UP0, UPT, UR16, 0x1, UPT ;  /* 0x000000011000788c */ /* 0x004fe4000bf05270 */
[----:B------:R-:W-:Y:S02]  /*4770*/  UPLOP3.LUT UP4, UPT, UPT, UPT, UPT, 0x40, 0x4 ;  /* 0x000000000004789c */ /* 0x000fe40003f8e870 */
[----:B------:R-:W-:Y:S01]  /*4780*/  UISETP.GE.AND UP2, UPT, UR41, 0x1, UPT ;  /* 0x000000012900788c */ /* 0x000fe2000bf46270 */
[----:B------:R-:W1:Y:S01]  /*4790*/  LDCU.64 UR14, c[0x0][0xb28] ;  /* 0x00016500ff0e77ac */ /* 0x000e620008000a00 */
[----:B------:R-:W-:Y:S02]  /*47a0*/  UISETP.NE.AND.EX UP6, UPT, UR27, URZ, UPT, UP6 ;  /* 0x000000ff1b00728c */ /* 0x000fe4000bfc5360 */
[----:B------:R-:W-:Y:S02]  /*47b0*/  UPRMT UR51, UR51, 0x654, UR5 ;  /* 0x0000065433337896 */ /* 0x000fe40008000005 */
[----:B------:R-:W-:-:S02]  /*47c0*/  USHF.R.U32.HI UR35, URZ, UR29, UR35 ;  /* 0x0000001dff237299 */ /* 0x000fc40008011623 */
[----:B---3--:R-:W-:Y:S02]  /*47d0*/  USHF.R.U32.HI UR34, URZ, UR38, UR34 ;  /* 0x00000026ff227299 */ /* 0x008fe40008011622 */
[----:B------:R-:W-:Y:S02]  /*47e0*/  UISETP.NE.AND UP0, UPT, UR30, 0x1, UPT ;  /* 0x000000011e00788c */ /* 0x000fe4000bf05270 */
[----:B------:R-:W-:-:S11]  /*47f0*/  UISETP.NE.AND UP3, UPT, UR4, 0x1, UPT ;  /* 0x000000010400788c */ /* 0x000fd6000bf65270 */
.L_x_90:
[C---:B------:R-:W-:Y:S02]  /*4800*/  LEA R3, R10.reuse, UR17, 0x3 ;  /* 0x000000110a037c11 */ /* 0x040fe4000f8e18ff */
[----:B------:R-:W-:Y:S02]  /*4810*/  SHF.L.U32 R0, R9, 0x1f, RZ ;  /* 0x0000001f09007819 */ /* 0x000fe400000006ff */
[----:B------:R-:W-:Y:S02]  /*4820*/  LEA R5, R10, UR17, 0x4 ;  /* 0x000000110a057c11 */ /* 0x000fe4000f8e20ff */
[----:B--2---:R-:W2:Y:S02]  /*4830*/  SYNCS.PHASECHK.TRANS64.TRYWAIT P0, [R3+URZ+0xd0], R0 ;  /* 0x0000d000030075a7 */ /* 0x004ea400080011ff */
[----:B--2---:R-:W-:Y:S05]  /*4840*/  @!P0 BRA `(.L_x_83) ;  /* 0x0000002800188947 */ /* 0x004fea0003800000 */
.L_x_146:
[----:B------:R-:W3:Y:S01]  /*4850*/  LDS.128 R4, [R5+0x160] ;  /* 0x0001600005047984 */ /* 0x000ee20000000c00 */
[----:B------:R-:W-:Y:S01]  /*4860*/  UISETP.GE.AND UP0, UPT, UR41, 0x1, UPT ;  /* 0x000000012900788c */ /* 0x000fe2000bf06270 */
[----:B------:R-:W-:Y:S01]  /*4870*/  @!PT LDS RZ, [RZ] ;  /* 0x00000000fffff984 */ /* 0x000fe20000000800 */
[----:B------:R-:W-:Y:S01]  /*4880*/  @!PT LDS RZ, [RZ] ;  /* 0x00000000fffff984 */ /* 0x000fe20000000800 */
[----:B------:R-:W-:Y:S01]  /*4890*/  @!PT LDS RZ, [RZ] ;  /* 0x00000000fffff984 */ /* 0x000fe20000000800 */
[----:B------:R-:W-:Y:S01]  /*48a0*/  @!PT LDS RZ, [RZ] ;  /* 0x00000000fffff984 */ /* 0x000fe20000000800 */
[----:B------:R4:W-:Y:S06]  /*48b0*/  MEMBAR.ALL.CTA ;  /* 0x0000000000007992 */ /* 0x0009ec0000008000 */
[----:B----4-:R-:W4:Y:S01]  /*48c0*/  FENCE.VIEW.ASYNC.S ;  /* 0x00000000000073c6 */ /* 0x010f220000000000 */
[----:B---3--:R-:W-:Y:S11]  /*48d0*/  LOP3.LUT P0, RZ, R6, 0x1, RZ, 0xc0, !PT ;  /* 0x0000000106ff7812 */ /* 0x008ff6000780c0ff */
[----:B------:R-:W-:Y:S02]  /*48e0*/  @!UPT UIADD3 URZ, UPT, UPT, URZ, URZ, URZ ;  /* 0x000000fffffff290 */ /* 0x000fe4000fffe0ff */
[----:B----4-:R-:W-:Y:S01]  /*48f0*/  VOTEU.ANY UP2, P0 ;  /* 0x0000000000ff7886 */ /* 0x010fe20000040100 */
[----:B------:R-:W-:Y:S11]  /*4900*/  PLOP3.LUT P0, PT, PT, PT, UP2, 0x80, 0x8 ;  /* 0x000000000008781c */ /* 0x000ff60003f0f028 */
[----:B------:R-:W-:Y:S02]  /*4910*/  @!UPT UIADD3 URZ, UPT, UPT, URZ, URZ, URZ ;  /* 0x000000fffffff290 */ /* 0x000fe4000fffe0ff */
[----:B--2---:R-:W-:Y:S02]  /*4920*/  @P0 SHF.R.U32.HI R0, RZ, 0x10, R5 ;  /* 0x00000010ff000819 */ /* 0x004fe40000011605 */
[----:B------:R-:W-:Y:S02]  /*4930*/  @P0 MOV R2, R4 ;  /* 0x0000000400020202 */ /* 0x000fe40000000f00 */
[----:B------:R-:W-:Y:S01]  /*4940*/  @P0 R2UR UR4, R0 ;  /* 0x00000000000402ca */ /* 0x000fe200000e0000 */
[----:B------:R-:W-:Y:S01]  /*4950*/  VIADD R0, R3, 0xe0 ;  /* 0x000000e003007836 */ /* 0x000fe20000000000 */
[----:B------:R-:W-:Y:S02]  /*4960*/  @P0 LOP3.LUT R4, R5, 0xffff, RZ, 0xc0, !PT ;  /* 0x0000ffff05040812 */ /* 0x000fe400078ec0ff */
[----:B------:R-:W-:Y:S02]  /*4970*/  @P0 R2UR UR6, R2 ;  /* 0x00000000020602ca */ /* 0x000fe400000e0000 */
[----:B------:R-:W-:Y:S02]  /*4980*/  PRMT R0, RZ, 0x654, R0 ;  /* 0x00000654ff007816 */ /* 0x000fe40000000000 */
[----:B------:R-:W-:Y:S02]  /*4990*/  @P0 R2UR UR5, R4 ;  /* 0x00000000040502ca */ /* 0x000fe400000e0000 */
[----:B------:R2:W-:Y:S03]  /*49a0*/  SYNCS.ARRIVE.TRANS64.RED.A1T0 RZ, [R0+URZ], RZ ;  /* 0x000000ff00ff79a7 */ /* 0x0005e600081004ff */
[----:B------:R-:W-:Y:S04]  /*49b0*/  @UP2 UMOV UR25, UR4 ;  /* 0x0000000400192c82 */ /* 0x000fe80008000000 */
[----:B------:R-:W-:Y:S04]  /*49c0*/  @UP2 UMOV UR13, UR6 ;  /* 0x00000006000d2c82 */ /* 0x000fe80008000000 */
[----:B------:R-:W-:Y:S01]  /*49d0*/  @UP2 UMOV UR7, UR5 ;  /* 0x0000000500072c82 */ /* 0x000fe20008000000 */
[----:B------:R-:W-:Y:S05]  /*49e0*/  BRA.U !UP0, `(.L_x_84) ;  /* 0x0000000108c07547 */ /* 0x000fea000b800000 */
[----:B------:R-:W-:Y:S02]  /*49f0*/  UIMAD.WIDE.U32 UR10, UR7, UR31, URZ ;  /* 0x0000001f070a72a5 */ /* 0x000fe4000f8e00ff */
[----:B------:R-:W-:Y:S02]  /*4a00*/  UP2UR UR12, UPR, URZ, 0x4 ;  /* 0x00000004ff0c7883 */ /* 0x000fe40008000000 */
[----:B------:R-:W-:Y:S02]  /*4a10*/  UISETP.NE.AND UP2, UPT, UR30, 0x1, UPT ;  /* 0x000000011e00788c */ /* 0x000fe4000bf45270 */
[----:B------:R-:W-:Y:S02]  /*4a20*/  UIMAD.WIDE.U32 UR18, UR13, UR28, URZ ;  /* 0x0000001c0d1272a5 */ /* 0x000fe4000f8e00ff */
[----:B------:R-:W-:Y:S02]  /*4a30*/  USEL UR4, UR32, UR34, !UP2 ;  /* 0x0000002220047287 */ /* 0x000fe4000d000000 */
[----:B------:R-:W-:Y:S02]  /*4a40*/  UISETP.NE.AND UP0, UPT, UR16, 0x1, UPT ;  /* 0x000000011000788c */ /* 0x000fe4000bf05270 */
[----:B------:R-:W-:Y:S02]  /*4a50*/  UP2UR UR24, UPR, URZ, 0x2 ;  /* 0x00000002ff187883 */ /* 0x000fe40008000000 */
[----:B------:R-:W-:Y:S02]  /*4a60*/  UISETP.NE.AND UP1, UPT, UR41, 0x1, UPT ;  /* 0x000000012900788c */ /* 0x000fe4000bf25270 */
[----:B-1----:R-:W-:Y:S02]  /*4a70*/  UIMAD.WIDE.U32 UR20, UR4, UR14, URZ ;  /* 0x0000000e041472a5 */ /* 0x002fe4000f8e00ff */
[----:B------:R-:W-:Y:S01]  /*4a80*/  USEL UR8, UR33, UR35, !UP0 ;  /* 0x0000002321087287 */ /* 0x000fe2000c000000 */
[----:B------:R-:W-:Y:S02]  /*4a90*/  UMOV UR5, UR11 ;  /* 0x0000000b00057c82 */ /* 0x000fe40008000000 */
[----:B------:R-:W-:Y:S02]  /*4aa0*/  USHF.R.U32.HI UR6, URZ, UR38, UR5 ;  /* 0x00000026ff067299 */ /* 0x000fe40008011605 */
[----:B------:R-:W-:Y:S02]  /*4ab0*/  UIMAD.WIDE.U32 UR22, UR8, UR14, URZ ;  /* 0x0000000e081672a5 */ /* 0x000fe4000f8e00ff */
[----:B------:R-:W-:Y:S02]  /*4ac0*/  USEL UR6, UR7, UR6, !UP2 ;  /* 0x0000000607067287 */ /* 0x000fe4000d000000 */
[----:B------:R-:W-:Y:S02]  /*4ad0*/  UISETP.NE.AND UP2, UPT, UR12, URZ, UPT ;  /* 0x000000ff0c00728c */ /* 0x000fe4000bf45270 */
[----:B------:R-:W-:Y:S01]  /*4ae0*/  UIMAD.WIDE.U32 UR10, UR6, UR14, URZ ;  /* 0x0000000e060a72a5 */ /* 0x000fe2000f8e00ff */
[----:B------:R-:W-:Y:S02]  /*4af0*/  UMOV UR5, UR19 ;  /* 0x0000001300057c82 */ /* 0x000fe40008000000 */
[----:B------:R-:W-:Y:S03]  /*4b00*/  USHF.R.U32.HI UR9, URZ, UR29, UR5 ;  /* 0x0000001dff097299 */ /* 0x000fe60008011605 */
[----:B------:R-:W-:Y:S02]  /*4b10*/  UMOV UR5, UR21 ;  /* 0x0000001500057c82 */ /* 0x000fe40008000000 */
[----:B------:R-:W-:Y:S03]  /*4b20*/  @UP1 USHF.R.U32.HI UR4, URZ, UR15, UR5 ;  /* 0x0000000fff041299 */ /* 0x000fe60008011605 */
[----:B------:R-:W-:Y:S01]  /*4b30*/  UMOV UR5, UR23 ;  /* 0x0000001700057c82 */ /* 0x000fe20008000000 */
[----:B------:R-:W-:Y:S02]  /*4b40*/  UIMAD UR4, UR41, UR4, URZ ;  /* 0x00000004290472a4 */ /* 0x000fe4000f8e02ff */
[----:B------:R-:W-:Y:S02]  /*4b50*/  @UP1 USHF.R.U32.HI UR8, URZ, UR15, UR5 ;  /* 0x0000000fff081299 */ /* 0x000fe40008011605 */
[----:B------:R-:W-:Y:S02]  /*4b60*/  USEL UR5, UR13, UR9, !UP0 ;  /* 0x000000090d057287 */ /* 0x000fe4000c000000 */
[----:B------:R-:W-:Y:S02]  /*4b70*/  UIMAD UR9, UR41, UR8, URZ ;  /* 0x00000008290972a4 */ /* 0x000fe4000f8e02ff */
[----:B------:R-:W-:Y:S03]  /*4b80*/  UISETP.GE.AND UP0, UPT, UR6, UR4, UPT ;  /* 0x000000040600728c */ /* 0x000fe6000bf06270 */
[----:B------:R-:W-:Y:S01]  /*4b90*/  UMOV UR4, UR11 ;  /* 0x0000000b00047c82 */ /* 0x000fe20008000000 */
[----:B------:R-:W-:Y:S02]  /*4ba0*/  UISETP.GE.OR UP0, UPT, UR5, UR9, UP0 ;  /* 0x000000090500728c */ /* 0x000fe40008706670 */
[----:B------:R-:W-:Y:S02]  /*4bb0*/  USHF.R.U32.HI UR4, URZ, UR15, UR4 ;  /* 0x0000000fff047299 */ /* 0x000fe40008011604 */
[----:B------:R-:W-:Y:S02]  /*4bc0*/  UIMAD.WIDE.U32 UR10, UR5, UR14, URZ ;  /* 0x0000000e050a72a5 */ /* 0x000fe4000f8e00ff */
[----:B------:R-:W-:Y:S04]  /*4bd0*/  USEL UR12, UR6, UR4, !UP1 ;  /* 0x00000004060c7287 */ /* 0x000fe8000c800000 */
[----:B------:R-:W-:Y:S01]  /*4be0*/  UIADD3 UR9, UPT, UPT, -UR12, URZ, URZ ;  /* 0x000000ff0c097290 */ /* 0x000fe2000fffe1ff */
[----:B------:R-:W-:Y:S02]  /*4bf0*/  @!UP0 UMOV UR4, UR11 ;  /* 0x0000000b00048c82 */ /* 0x000fe40008000000 */
[----:B------:R-:W-:Y:S02]  /*4c00*/  @!UP0 USHF.R.U32.HI UR4, URZ, UR15, UR4 ;  /* 0x0000000fff048299 */ /* 0x000fe40008011604 */
[----:B------:R-:W-:Y:S02]  /*4c10*/  UIMAD UR9, UR41, UR9, UR6 ;  /* 0x00000009290972a4 */ /* 0x000fe4000f8e0206 */
[----:B------:R-:W-:Y:S02]  /*4c20*/  @!UP0 USEL UR4, UR5, UR4, !UP1 ;  /* 0x0000000405048287 */ /* 0x000fe4000c800000 */
[----:B------:R-:W-:Y:S02]  /*4c30*/  UISETP.NE.AND UP1, UPT, UR24, URZ, UPT ;  /* 0x000000ff1800728c */ /* 0x000fe4000bf25270 */
[----:B------:R-:W-:Y:S02]  /*4c40*/  @!UP0 UIMAD UR9, UR8, UR9, UR4 ;  /* 0x00000009080982a4 */ /* 0x000fe4000f8e0204 */
[----:B------:R-:W-:Y:S02]  /*4c50*/  @!UP0 UIADD3 UR10, UPT, UPT, UR12, -UR4, URZ ;  /* 0x800000040c0a8290 */ /* 0x000fe4000fffe0ff */
[----:B------:R-:W-:Y:S02]  /*4c60*/  UIADD3 UR4, UPT, UPT, -UR5, URZ, URZ ;  /* 0x000000ff05047290 */ /* 0x000fe4000fffe1ff */
[----:B------:R-:W-:Y:S02]  /*4c70*/  UIADD3 UR8, UPT, UPT, -UR6, URZ, URZ ;  /* 0x000000ff06087290 */ /* 0x000fe4000fffe1ff */
[----:B------:R-:W-:Y:S02]  /*4c80*/  @!UP0 UIMAD UR6, UR10, UR41, UR5 ;  /* 0x000000290a0682a4 */ /* 0x000fe4000f8e0205 */
[----:B------:R-:W-:Y:S02]  /*4c90*/  UIMAD UR13, UR16, UR4, UR13 ;  /* 0x00000004100d72a4 */ /* 0x000fe4000f8e020d */
[----:B------:R-:W-:Y:S01]  /*4ca0*/  UIMAD UR7, UR30, UR8, UR7 ;  /* 0x000000081e0772a4 */ /* 0x000fe2000f8e0207 */
[----:B------:R-:W-:Y:S02]  /*4cb0*/  @!UP0 UMOV UR5, UR9 ;  /* 0x0000000900058c82 */ /* 0x000fe40008000000 */
[----:B------:R-:W-:Y:S02]  /*4cc0*/  UIMAD UR13, UR5, UR16, UR13 ;  /* 0x00000010050d72a4 */ /* 0x000fe4000f8e020d */
[----:B------:R-:W-:Y:S11]  /*4cd0*/  UIMAD UR7, UR6, UR30, UR7 ;  /* 0x0000001e060772a4 */ /* 0x000ff6000f8e0207 */
[----:B------:R-:W-:Y:S01]  /*4ce0*/  @!UPT UIADD3 URZ, UPT, UPT, URZ, URZ, URZ ;  /* 0x000000fffffff290 */ /* 0x000fe2000fffe0ff */
.L_x_84:
[----:B------:R-:W3:Y:S01]  /*4cf0*/  @!UP3 LDCU.128 UR20, c[0x0][0xb10] ;  /* 0x00016200ff14b7ac */ /* 0x000ee20008000c00 */
[----:B------:R-:W-:Y:S02]  /*4d00*/  ISETP.NE.U32.AND P0, PT, RZ, UR26, PT ;  /* 0x0000001aff007c0c */ /* 0x000fe4000bf05070 */
[----:B------:R-:W-:Y:S02]  /*4d10*/  SHF.L.U32 R2, R11, 0x1f, RZ ;  /* 0x0000001f0b027819 */ /* 0x000fe400000006ff */
[----:B------:R-:W-:Y:S01]  /*4d20*/  ISETP.NE.AND.EX P0, PT, RZ, UR27, PT, P0 ;  /* 0x0000001bff007c0c */ /* 0x000fe2000bf05300 */
[----:B------:R-:W4:Y:S01]  /*4d30*/  @!UP3 LDCU UR5, c[0x0][0xb0c] ;  /* 0x00016180ff05b7ac */ /* 0x000f220008000800 */
[----:B---3--:R-:W-:Y:S07]  /*4d40*/  UIMAD.WIDE.U32 UR8, UR13, UR20, URZ ;  /* 0x000000140d0872a5 */ /* 0x008fee000f8e00ff */
[----:B------:R-:W-:Y:S01]  /*4d50*/  @!UP3 UMOV UR4, UR9 ;  /* 0x000000090004bc82 */ /* 0x000fe20008000000 */
[----:B----4-:R-:W-:Y:S02]  /*4d60*/  @!UP3 UISETP.NE.AND UP0, UPT, UR5, 0x1, UPT ;  /* 0x000000010500b88c */ /* 0x010fe4000bf05270 */
[----:B------:R-:W-:Y:S02]  /*4d70*/  @!UP3 USHF.R.U32.HI UR4, URZ, UR21, UR4 ;  /* 0x00000015ff04b299 */ /* 0x000fe40008011604 */
[----:B------:R-:W-:Y:S02]  /*4d80*/  UIMAD.WIDE.U32 UR8, UR7, UR23, URZ ;  /* 0x00000017070872a5 */ /* 0x000fe4000f8e00ff */
[----:B------:R-:W-:Y:S02]  /*4d90*/  @!UP3 USEL UR10, UR13, UR4, !UP0 ;  /* 0x000000040d0ab287 */ /* 0x000fe4000c000000 */
[----:B------:R-:W-:Y:S03]  /*4da0*/  @!UP3 UISETP.NE.AND UP0, UPT, UR22, 0x1, UPT ;  /* 0x000000011600b88c */ /* 0x000fe6000bf05270 */
[----:B------:R-:W-:Y:S02]  /*4db0*/  @!UP3 UMOV UR6, UR9 ;  /* 0x000000090006bc82 */ /* 0x000fe40008000000 */
[----:B------:R-:W3:Y:S02]  /*4dc0*/  @!UP3 LDCU UR4, c[0x0][0xb20] ;  /* 0x00016400ff04b7ac */ /* 0x000ee40008000800 */
[----:B---3--:R-:W-:Y:S04]  /*4dd0*/  @!UP3 USHF.R.U32.HI UR6, URZ, UR4, UR6 ;  /* 0x00000004ff06b299 */ /* 0x008fe80008011606 */
[----:B------:R-:W-:Y:S04]  /*4de0*/  @!UP3 USEL UR6, UR7, UR6, !UP0 ;  /* 0x000000060706b287 */ /* 0x000fe8000c000000 */
[----:B------:R-:W-:Y:S02]  /*4df0*/  @!UP3 UIADD3 UR4, UPT, UPT, -UR10, UR6, URZ ;  /* 0x000000060a04b290 */ /* 0x000fe4000fffe1ff */
[----:B------:R-:W-:Y:S02]  /*4e00*/  @!UP3 UIADD3 UR6, UPT, UPT, UR10, -UR6, URZ ;  /* 0x800000060a06b290 */ /* 0x000fe4000fffe0ff */
[----:B------:R-:W-:Y:S02]  /*4e10*/  @!UP3 UIMAD UR13, UR4, UR5, UR13 ;  /* 0x00000005040db2a4 */ /* 0x000fe4000f8e020d */
[----:B------:R-:W-:Y:S01]  /*4e20*/  @!UP3 UIMAD UR7, UR6, UR22, UR7 ;  /* 0x000000160607b2a4 */ /* 0x000fe2000f8e0207 */
[----:B------:R-:W-:Y:S11]  /*4e30*/  BRA.U UP4, `(.L_x_85) ;  /* 0x0000000104107547 */ /* 0x000ff6000b800000 */
[----:B--2---:R-:W-:Y:S04]  /*4e40*/  MOV R0, UR37 ;  /* 0x0000002500007c02 */ /* 0x004fe80008000f00 */
[----:B------:R-:W-:Y:S04]  /*4e50*/  SHF.L.U32 R3, R0, 0x1f, RZ ;  /* 0x0000001f00037819 */ /* 0x000fe800000006ff */
[----:B------:R-:W2:Y:S02]  /*4e60*/  SYNCS.PHASECHK.TRANS64.TRYWAIT P1, [UR17+0xc8], R3 ;  /* 0x0000c803ff0075a7 */ /* 0x000ea40008021111 */
[----:B--2---:R-:W-:Y:S05]  /*4e70*/  @!P1 BRA `(.L_x_86) ;  /* 0x0000002000a09947 */ /* 0x004fea0003800000 */
.L_x_85:
[----:B------:R-:W-:Y:S05]  /*4e80*/  BRA.U !UP6, `(.L_x_87) ;  /* 0x000000010e387547 */ /* 0x000fea000b800000 */
[----:B------:R-:W-:Y:S01]  /*4e90*/  UPLOP3.LUT UP1, UPT, UPT, UPT, UP5, 0x80, 0x8 ;  /* 0x000000000008789c */ /* 0x000fe20003f2f050 */
[----:B------:R-:W-:Y:S01]  /*4ea0*/  HFMA2 R27, -RZ, RZ, 0, 5.9604644775390625e-08 ;  /* 0x00000001ff1b7431 */ /* 0x000fe200000001ff */
[----:B------:R-:W2:Y:S04]  /*4eb0*/  LDCU.64 UR8, c[0x0][0x358] ;  /* 0x00006b00ff0877ac */ /* 0x000ea80008000a00 */
[----:B------:R-:W-:Y:S05]  /*4ec0*/  PLOP3.LUT P1, PT, PT, PT, UP1, 0x80, 0x8 ;  /* 0x000000000008781c */ /* 0x000fea0003f2f018 */
[----:B------:R-:W3:Y:S01]  /*4ed0*/  @UP1 LDCU.64 UR4, c[0x0][0x888] ;  /* 0x00011100ff0417ac */ /* 0x000ee20008000a00 */
[----:B------:R-:W-:Y:S04]  /*4ee0*/  @UP1 UIMAD UR6, UR36, UR26, URZ ;  /* 0x0000001a240612a4 */ /* 0x000fe8000f8e02ff */
[----:B---3--:R-:W-:Y:S06]  /*4ef0*/  @UP1 UIMAD.WIDE UR4, UR6, 0x4, UR4 ;  /* 0x00000004060418a5 */ /* 0x008fec000f8e0204 */
[----:B------:R-:W-:Y:S02]  /*4f00*/  IMAD.U32 R4, RZ, RZ, UR4 ;  /* 0x00000004ff047e24 */ /* 0x000fe4000f8e00ff */
[----:B------:R-:W-:Y:S05]  /*4f10*/  IMAD.U32 R5, RZ, RZ, UR5 ;  /* 0x00000005ff057e24 */ /* 0x000fea000f8e00ff */
[----:B--2---:R-:W2:Y:S02]  /*4f20*/  @P1 LDG.E R0, desc[UR8][R4.64] ;  /* 0x0000000804001981 */ /* 0x004ea4000c1e1900 */
[----:B--2---:R-:W-:Y:S01]  /*4f30*/  @P1 R2UR UR45, R0 ;  /* 0x00000000002d12ca */ /* 0x004fe200000e0000 */
[----:B------:R-:W-:Y:S05]  /*4f40*/  IMAD.MOV.U32 R0, RZ, RZ, 0x1 ;  /* 0x00000001ff007424 */ /* 0x000fea00078e00ff */
[----:B------:R-:W-:Y:S08]  /*4f50*/  @!P1 PRMT R27, R0, 0x7610, R27 ;  /* 0x00007610001b9816 */ /* 0x000ff0000000001b */
[----:B------:R-:W3:Y:S02]  /*4f60*/  @!UP1 LDCU UR45, c[0x0][0x880] ;  /* 0x00011000ff2d97ac */ /* 0x000ee40008000800 */
.L_x_87:
[----:B---3--:R-:W-:Y:S01]  /*4f70*/  @!P0 FSETP.EQ.AND P2, PT, RZ, UR45, PT ;  /* 0x0000002dff008c0b */ /* 0x008fe2000bf42000 */
[----:B------:R-:W-:Y:S01]  /*4f80*/  @!UPT UIADD3 URZ, UPT, UPT, URZ, URZ, URZ ;  /* 0x000000fffffff290 */ /* 0x000fe2000fffe0ff */
[----:B------:R-:W-:Y:S11]  /*4f90*/  @!P0 BRA `(.L_x_88) ;  /* 0x0000000000148947 */ /* 0x000ff60003800000 */
[----:B------:R-:W-:Y:S02]  /*4fa0*/  LOP3.LUT P0, RZ, R27, 0xff, RZ, 0xc0, !PT ;  /* 0x000000ff1bff7812 */ /* 0x000fe4000780c0ff */
[----:B------:R-:W-:Y:S04]  /*4fb0*/  PLOP3.LUT P2, PT, PT, PT, UP1, 0x80, 0x8 ;  /* 0x000000000008781c */ /* 0x000fe80003f4f018 */
[----:B------:R-:W-:Y:S07]  /*4fc0*/  PLOP3.LUT P2, PT, P2, PT, PT, 0x8, 0x80 ;  /* 0x000000000080781c */ /* 0x000fee000174e170 */
[----:B------:R-:W-:Y:S11]  /*4fd0*/  @P0 FSETP.EQ.AND P2, PT, RZ, UR45, PT ;  /* 0x0000002dff000c0b */ /* 0x000ff6000bf42000 */
[----:B------:R-:W-:Y:S02]  /*4fe0*/  @!UPT UIADD3 URZ, UPT, UPT, URZ, URZ, URZ ;  /* 0x000000fffffff290 */ /* 0x000fe4000fffe0ff */
.L_x_88:
[----:B------:R-:W3:Y:S01]  /*4ff0*/  SYNCS.PHASECHK.TRANS64.TRYWAIT P0, [UR17+0xb8], R2 ;  /* 0x0000b802ff0075a7 */ /* 0x000ee20008001111 */
[----:B------:R-:W-:Y:S02]  /*5000*/  ELECT P1, URZ, PT ;  /* 0x0000000000ff782f */ /* 0x000fe40003820000 */
[----:B------:R-:W-:Y:S01]  /*5010*/  IADD3 R10, PT, PT, R10, 0x1, RZ ;  /* 0x000000010a0a7810 */ /* 0x000fe20007ffe0ff */
[----:B---3--:R-:W-:Y:S10]  /*5020*/  @!P0 BRA `(.L_x_89) ;  /* 0x00000020004c8947 */ /* 0x008ff40003800000 */
.L_x_149:
[----:B------:R-:W-:Y:S01]  /*5030*/  PLOP3.LUT P1, PT, P2, P1, PT, 0xf2, 0x2f ;  /* 0x00000000002f781c */ /* 0x000fe20001723e72 */
[----:B------:R-:W-:Y:S01]  /*5040*/  UMOV UR18, 0x0 ;  /* 0x0000000000127882 */ /* 0x000fe20000000000 */
[----:B------:R-:W-:Y:S01]  /*5050*/  UMOV UR19, 0x10000000 ;  /* 0x1000000000137882 */ /* 0x000fe20000000000 */
[----:B------:R-:W-:Y:S01]  /*5060*/  UMOV UR12, UR36 ;  /* 0x00000024000c7c82 */ /* 0x000fe20008000000 */
[----:B------:R-:W-:Y:S01]  /*5070*/  R2UR UR20, R29 ;  /* 0x000000001d1472ca */ /* 0x000fe200000e0000 */
[----:B------:R-:W-:Y:S01]  /*5080*/  UMOV UR36, UR25 ;  /* 0x0000001900247c82 */ /* 0x000fe20008000000 */
[----:B------:R-:W-:Y:S01]  /*5090*/  R2UR UR6, R30 ;  /* 0x000000001e0672ca */ /* 0x000fe200000e0000 */
[----:B------:R-:W-:Y:S01]  /*50a0*/  UPLOP3.LUT UP4, UPT, UPT, UPT, UPT, 0x80, 0x8 ;  /* 0x000000000008789c */ /* 0x000fe20003f8f070 */
[----:B------:R-:W-:Y:S05]  /*50b0*/  LOP3.LUT R11, R11, 0x1, RZ, 0x3c, !PT ;  /* 0x000000010b0b7812 */ /* 0x000fea00078e3cff */
[----:B--2---:R-:W-:Y:S01]  /*50c0*/  @!P1 IADD3 R2, P0, PT, R12, 0x580, RZ ;  /* 0x000005800c029810 */ /* 0x004fe20007f1e0ff */
[----:B------:R-:W-:Y:S03]  /*50d0*/  VOTEU.ALL UP0, P1 ;  /* 0x0000000000ff7886 */ /* 0x000fe60000800000 */
[----:B------:R-:W-:Y:S01]  /*50e0*/  @!P1 R2UR UR5, R2 ;  /* 0x00000000020592ca */ /* 0x000fe200000e0000 */
[----:B------:R-:W-:Y:S01]  /*50f0*/  @!P1 IMAD.X R0, RZ, RZ, R13, P0 ;  /* 0x000000ffff009224 */ /* 0x000fe200000e060d */
[----:B------:R-:W-:Y:S01]  /*5100*/  @!UP0 USHF.L.U32 UR10, UR48, 0x4, URZ ;  /* 0x00000004300a8899 */ /* 0x000fe200080006ff */
[----:B------:R-:W-:Y:S01]  /*5110*/  ISETP.NE.AND P0, PT, R10, 0x2, PT ;  /* 0x000000020a00780c */ /* 0x000fe20003f05270 */
[----:B------:R-:W-:Y:S02]  /*5120*/  @!UP0 USHF.L.U32 UR11, UR49, 0x6, URZ ;  /* 0x00000006310b8899 */ /* 0x000fe400080006ff */
[----:B------:R-:W-:Y:S01]  /*5130*/  @!P1 R2UR UR4, R0 ;  /* 0x00000000000492ca */ /* 0x000fe200000e0000 */
[----:B------:R-:W-:Y:S01]  /*5140*/  @!UP0 UIADD3 UR8, UPT, UPT, UR17, 0x200, URZ ;  /* 0x0000020011088890 */ /* 0x000fe2000fffe0ff */
[----:B------:R-:W-:Y:S01]  /*5150*/  SEL R0, RZ, 0x1, P0 ;  /* 0x00000001ff007807 */ /* 0x000fe20000000000 */
[----:B------:R-:W-:Y:S01]  /*5160*/  @!UP0 UIADD3 UR9, UPT, UPT, UR17, 0xb0, URZ ;  /* 0x000000b011098890 */ /* 0x000fe2000fffe0ff */
[----:B------:R-:W-:Y:S01]  /*5170*/  SEL R10, R10, RZ, P0 ;  /* 0x000000ff0a0a7207 */ /* 0x000fe20000000000 */
[----:B------:R-:W-:Y:S01]  /*5180*/  VOTEU.ALL UP0, P1 ;  /* 0x0000000000ff7886 */ /* 0x000fe20000800000 */
[----:B------:R-:W-:Y:S01]  /*5190*/  LOP3.LUT R9, R9, R0, RZ, 0x3c, !PT ;  /* 0x0000000009097212 */ /* 0x000fe200078e3cff */
[----:B------:R-:W-:Y:S01]  /*51a0*/  IMAD.U32 R2, RZ, RZ, UR5 ;  /* 0x00000005ff027e24 */ /* 0x000fe2000f8e00ff */
[----:B------:R-:W-:Y:S02]  /*51b0*/  UIADD3 UR48, UPT, UPT, UR7, UR20, URZ ;  /* 0x0000001407307290 */ /* 0x000fe4000fffe0ff */
[----:B------:R-:W-:Y:S03]  /*51c0*/  UIADD3 UR49, UPT, UPT, UR13, UR6, URZ ;  /* 0x000000060d317290 */ /* 0x000fe6000fffe0ff */
[----:B------:R-:W-:Y:S01]  /*51d0*/  IMAD.U32 R3, RZ, RZ, UR4 ;  /* 0x00000004ff037e24 */ /* 0x000fe2000f8e00ff */
[----:B------:R-:W-:Y:S04]  /*51e0*/  @!P1 R2UR UR4, R2 ;  /* 0x00000000020492ca */ /* 0x000fe800000e0000 */
[----:B------:R-:W-:Y:S11]  /*51f0*/  @!P1 R2UR UR5, R3 ;  /* 0x00000000030592ca */ /* 0x000ff600000e0000 */
[----:B------:R-:W-:Y:S02]  /*5200*/  @!UPT UIADD3 URZ, UPT, UPT, URZ, URZ, URZ ;  /* 0x000000fffffff290 */ /* 0x000fe4000fffe0ff */
[----:B------:R2:W-:Y:S01]  /*5210*/  @!UP0 UTMALDG.3D [UR8], [UR4], desc[UR18] ;  /* 0x00001208040085b4 */ /* 0x0005e20008011000 */
[----:B------:R2:W-:Y:S01]  /*5220*/  @!P1 SYNCS.ARRIVE.TRANS64.RED.A0TR RZ, [UR17+0xb0], R8 ;  /* 0x0000b008ffff99a7 */ /* 0x0005e20008300411 */
[----:B------:R-:W-:Y:S01]  /*5230*/  SYNCS.ARRIVE.TRANS64.RED.A1T0 RZ, [UR51], RZ ;  /* 0x000000ffffff79a7 */ /* 0x000fe20008100433 */
[----:B------:R-:W-:Y:S05]  /*5240*/  BRA.U UP2, `(.L_x_90) ;  /* 0xfffffff5026c7547 */ /* 0x000fea000b83ffff */
[----:B------:R-:W-:Y:S07]  /*5250*/  MOV R0, UR17 ;  /* 0x0000001100007c02 */ /* 0x000fee0008000f00 */
.L_x_91:
[----:B---3--:R-:W-:-:S04]  /*5260*/  SHF.L.U32 R3, R11, 0x1f, RZ ;  /* 0x0000001f0b037819 */ /* 0x008fc800000006ff */
[----:B------:R3:W4:Y:S03]  /*5270*/  SYNCS.PHASECHK.TRANS64.TRYWAIT P0, [R0+URZ+0xb8], R3 ;  /* 0x0000b803000075a7 */ /* 0x00072600080011ff */
[----:B----4-:R-:W-:Y:S05]  /*5280*/  @!P0 NANOSLEEP.SYNCS 0x989680 ;  /* 0x009896800000895d */ /* 0x010fea0003900000 */
[----:B------:R-:W4:Y:S02]  /*5290*/  @!P0 SYNCS.PHASECHK.TRANS64 P0, [R0+URZ+0xb8], R3 ;  /* 0x0000b803000085a7 */ /* 0x000f2400080010ff */
[----:B-12-4-:R-:W-:Y:S05]  /*52a0*/  @P0 EXIT ;  /* 0x000000000000094d */ /* 0x016fea0003800000 */
[----:B------:R-:W-:Y:S05]  /*52b0*/  BRA `(.L_x_91) ;  /* 0xfffffffc00e87947 */ /* 0x000fea000383ffff */
.L_x_82:
[----:B------:R-:W-:-:S06]  /*52c0*/  UISETP.GE.AND UP0, UPT, UR18, 0x4, UPT ;  /* 0x000000041200788c */ /* 0x000fcc000bf06270 */
[----:B------:R-:W-:-:S13]  /*52d0*/  PLOP3.LUT P0, PT, PT, PT, UP0, 0x80, 0x8 ;  /* 0x000000000008781c */ /* 0x000fda0003f0f008 */
[----:B-1----:R-:W-:Y:S05]  /*52e0*/  @!P0 EXIT ;  /* 0x000000000000894d */ /* 0x002fea0003800000 */
[----:B------:R-:W-:Y:S01]  /*52f0*/  BAR.SYNC.DEFER_BLOCKING 0x6, 0xa0 ;  /* 0x0182800000007b1d */ /* 0x000fe20000010000 */
[--C-:B------:R-:W-:Y:S01]  /*5300*/  SHF.R.U32.HI R7, RZ, 0x4, R34.reuse ;  /* 0x00000004ff077819 */ /* 0x100fe20000011622 */
[C---:B------:R-:W-:Y:S01]  /*5310*/  IMAD.U32 R2, R34.reuse, 0x10000, RZ ;  /* 0x0001000022027824 */ /* 0x040fe200078e00ff */
[----:B------:R-:W-:Y:S01]  /*5320*/  CS2R R32, SRZ ;  /* 0x0000000000207805 */ /* 0x000fe2000001ff00 */
[----:B------:R-:W-:Y:S01]  /*5330*/  IMAD.SHL.U32 R5, R34, 0x10, RZ ;  /* 0x0000001022057824 */ /* 0x000fe200078e00ff */
[----:B------:R-:W-:Y:S01]  /*5340*/  LOP3.LUT R7, R7, 0x1, RZ, 0xc0, !PT ;  /* 0x0000000107077812 */ /* 0x000fe200078ec0ff */
[----:B------:R-:W-:Y:S02]  /*5350*/  UMOV UR47, 0x400 ;  /* 0x00000400002f7882 */ /* 0x000fe40000000000 */
[----:B------:R-:W1:Y:S01]  /*5360*/  LDC.64 R24, c[0x0][0x8b0] ;  /* 0x00022c00ff187b82 */ /* 0x000e620000000a00 */
[----:B------:R-:W-:Y:S01]  /*5370*/  ULEA UR47, UR51, UR47, 0x18 ;  /* 0x0000002f332f7291 */ /* 0x000fe2000f8ec0ff */
[----:B------:R-:W-:Y:S01]  /*5380*/  LOP3.LUT R5, R5, 0xf0, RZ, 0xc0, !PT ;  /* 0x000000f005057812 */ /* 0x000fe200078ec0ff */
[----:B------:R-:W-:Y:S01]  /*5390*/  IMAD.MOV.U32 R35, RZ, RZ, RZ ;  /* 0x000000ffff237224 */ /* 0x000fe200078e00ff */
[----:B------:R-:W-:Y:S01]  /*53a0*/  LOP3.LUT R26, R7, 0x60, R34, 0xf8, !PT ;  /* 0x00000060071a7812 */ /* 0x000fe200078ef822 */
[----:B------:R-:W-:Y:S01]  /*53b0*/  IMAD.MOV.U32 R31, RZ, RZ, RZ ;  /* 0x000000ffff1f7224 */ /* 0x000fe200078e00ff */
[----:B------:R-:W-:Y:S01]  /*53c0*/  LOP3.LUT R2, R2, 0x600000, RZ, 0xc0, !PT ;  /* 0x0060000002027812 */ /* 0x000fe200078ec0ff */
[----:B------:R-:W2:Y:S01]  /*53d0*/  LDCU UR59, c[0x0][0x370] ;  /* 0x00006e00ff3b77ac */ /* 0x000ea20008000800 */
[----:B------:R-:W3:Y:S01]  /*53e0*/  LDC.64 R22, c[0x0][0x8a8] ;  /* 0x00022a00ff167b82 */ /* 0x000ee20000000a00 */
[----:B------:R-:W-:Y:S01]  /*53f0*/  IMAD R26, R26, 0x8, R5 ;  /* 0x000000081a1a7824 */ /* 0x000fe200078e0205 */
[----:B------:R-:W-:Y:S01]  /*5400*/  LOP3.LUT R34, R34, 0x60, RZ, 0xc0, !PT ;  /* 0x0000006022227812 */ /* 0x000fe200078ec0ff */
[----:B------:R-:W4:Y:S01]  /*5410*/  LDCU UR44, c[0x0][0xb0c] ;  /* 0x00016180ff2c77ac */ /* 0x000f220008000800 */
[----:B------:R-:W1:Y:S01]  /*5420*/  LDCU UR40, c[0x0][0xb30] ;  /* 0x00016600ff2877ac */ /* 0x000e620008000800 */
[----:B------:R-:W2:Y:S01]  /*5430*/  LDS R3, [UR47+0x180] ;  /* 0x0001802fff037984 */ /* 0x000ea20008000800 */
[----:B------:R-:W1:Y:S01]  /*5440*/  LDCU.64 UR56, c[0x0][0x888] ;  /* 0x00011100ff3877ac */ /* 0x000e620008000a00 */
[----:B------:R-:W1:Y:S01]  /*5450*/  LDCU.64 UR42, c[0x0][0xb28] ;  /* 0x00016500ff2a77ac */ /* 0x000e620008000a00 */
[----:B------:R-:W1:Y:S01]  /*5460*/  LDCU.64 UR62, c[0x0][0x890] ;  /* 0x00011200ff3e77ac */ /* 0x000e620008000a00 */
[----:B------:R-:W1:Y:S01]  /*5470*/  LDCU.128 UR52, c[0x0][0xb10] ;  /* 0x00016200ff3477ac */ /* 0x000e620008000c00 */
[----:B------:R-:W1:Y:S01]  /*5480*/  LDCU UR58, c[0x0][0x374] ;  /* 0x00006e80ff3a77ac */ /* 0x000e620008000800 */
[----:B------:R-:W-:Y:S01]  /*5490*/  UMOV UR39, URZ ;  /* 0x000000ff00277c82 */ /* 0x000fe20008000000 */
[----:B-12-4-:R-:W-:-:S07]  /*54a0*/  IMAD.IADD R2, R3, 0x1, R2 ;  /* 0x0000000103027824 */ /* 0x016fce00078e0202 */
.L_x_104:
[C---:B------:R-:W-:Y:S02]  /*54b0*/  LEA R8, R35.reuse, UR47, 0x3 ;  /* 0x0000002f23087c11 */ /* 0x040fe4000f8e18ff */
[----:B------:R-:W-:Y:S02]  /*54c0*/  SHF.L.U32 R3, R32, 0x1f, RZ ;  /* 0x0000001f20037819 */ /* 0x000fe400000006ff */
[----:B------:R-:W-:Y:S02]  /*54d0*/  LEA R5, R35, UR47, 0x4 ;  /* 0x0000002f23057c11 */ /* 0x000fe4000f8e20ff */
[----:B-1----:R-:W1:Y:S02]  /*54e0*/  SYNCS.PHASECHK.TRANS64.TRYWAIT P0, [R8+URZ+0xd0], R3 ;  /* 0x0000d003080075a7 */ /* 0x002e6400080011ff */
[----:B-12---:R-:W-:Y:S05]  /*54f0*/  @!P0 BRA `(.L_x_92) ;  /* 0x0000001c00308947 */ /* 0x006fea0003800000 */
.L_x_150:
[----:B------:R-:W2:Y:S01]  /*5500*/  LDS.128 R4, [R5+0x160] ;  /* 0x0001600005047984 */ /* 0x000ea20000000c00 */
[----:B------:R-:W-:Y:S01]  /*5510*/  UISETP.GE.AND UP0, UPT, UR41, 0x1, UPT ;  /* 0x000000012900788c */ /* 0x000fe2000bf06270 */
[----:B------:R-:W-:Y:S01]  /*5520*/  @!PT LDS RZ, [RZ] ;  /* 0x00000000fffff984 */ /* 0x000fe20000000800 */
[----:B------:R-:W-:Y:S01]  /*5530*/  @!PT LDS RZ, [RZ] ;  /* 0x00000000fffff984 */ /* 0x000fe20000000800 */
[----:B------:R-:W-:Y:S01]  /*5540*/  @!PT LDS RZ, [RZ] ;  /* 0x00000000fffff984 */ /* 0x000fe20000000800 */
[----:B------:R-:W-:Y:S01]  /*5550*/  @!PT LDS RZ, [RZ] ;  /* 0x00000000fffff984 */ /* 0x000fe20000000800 */
[----:B------:R4:W-:Y:S06]  /*5560*/  MEMBAR.ALL.CTA ;  /* 0x0000000000007992 */ /* 0x0009ec0000008000 */
[----:B----4-:R-:W4:Y:S01]  /*5570*/  FENCE.VIEW.ASYNC.S ;  /* 0x00000000000073c6 */ /* 0x010f220000000000 */
[----:B--2---:R-:W-:Y:S11]  /*5580*/  LOP3.LUT P0, RZ, R6, 0x1, RZ, 0xc0, !PT ;  /* 0x0000000106ff7812 */ /* 0x004ff6000780c0ff */
[----:B------:R-:W-:Y:S02]  /*5590*/  @!UPT UIADD3 URZ, UPT, UPT, URZ, URZ, URZ ;  /* 0x000000fffffff290 */ /* 0x000fe4000fffe0ff */
[----:B----4-:R-:W-:Y:S01]  /*55a0*/  VOTEU.ANY UP1, P0 ;  /* 0x0000000000ff7886 */ /* 0x010fe20000020100 */
[----:B------:R-:W-:Y:S01]  /*55b0*/  PLOP3.LUT P0, PT, PT, PT, UP1, 0x80, 0x8 ;  /* 0x000000000008781c */ /* 0x000fe20003f0f018 */
[----:B------:R-:W-:Y:S11]  /*55c0*/  UP2UR UR50, UPR, URZ, 0x2 ;  /* 0x00000002ff327883 */ /* 0x000ff60008000000 */
[----:B------:R-:W-:Y:S01]  /*55d0*/  @!UPT UIADD3 URZ, UPT, UPT, URZ, URZ, URZ ;  /* 0x000000fffffff290 */ /* 0x000fe2000fffe0ff */
[----:B------:R-:W-:Y:S02]  /*55e0*/  @P0 SHF.R.U32.HI R0, RZ, 0x10, R5 ;  /* 0x00000010ff000819 */ /* 0x000fe40000011605 */
[----:B-1----:R-:W-:Y:S02]  /*55f0*/  @P0 MOV R3, R4 ;  /* 0x0000000400030202 */ /* 0x002fe40000000f00 */
        /* <DEDUP_REMOVED lines=11> */
[----:B------:R-:W2:Y:S01]  /*56b0*/  LDCU UR12, c[0x0][0xb20] ;  /* 0x00016400ff0c77ac */ /* 0x000ea20008000800 */
[----:B------:R-:W-:Y:S02]  /*56c0*/  UIMAD.WIDE.U32 UR4, UR58, UR55, URZ ;  /* 0x000000373a0472a5 */ /* 0x000fe4000f8e00ff */
[----:B------:R-:W-:Y:S02]  /*56d0*/  UIMAD.WIDE.U32 UR6, UR59, UR52, URZ ;  /* 0x000000343b0672a5 */ /* 0x000fe4000f8e00ff */
[----:B------:R-:W-:Y:S02]  /*56e0*/  UISETP.NE.AND UP0, UPT, UR54, 0x1, UPT ;  /* 0x000000013600788c */ /* 0x000fe4000bf05270 */
[----:B------:R-:W-:Y:S02]  /*56f0*/  UIMAD.WIDE.U32 UR8, UR37, UR55, URZ ;  /* 0x00000037250872a5 */ /* 0x000fe4000f8e00ff */
[----:B------:R-:W-:Y:S02]  /*5700*/  UISETP.NE.AND UP1, UPT, UR44, 0x1, UPT ;  /* 0x000000012c00788c */ /* 0x000fe4000bf25270 */
[----:B------:R-:W-:Y:S02]  /*5710*/  UIMAD.WIDE.U32 UR10, UR38, UR52, URZ ;  /* 0x00000034260a72a5 */ /* 0x000fe4000f8e00ff */
[----:B------:R-:W-:Y:S01]  /*5720*/  UISETP.NE.AND UP2, UPT, UR41, 0x1, UPT ;  /* 0x000000012900788c */ /* 0x000fe2000bf45270 */
[----:B------:R-:W-:Y:S02]  /*5730*/  UMOV UR4, UR5 ;  /* 0x0000000500047c82 */ /* 0x000fe40008000000 */
[----:B--2---:R-:W-:Y:S03]  /*5740*/  USHF.R.U32.HI UR5, URZ, UR12, UR4 ;  /* 0x0000000cff057299 */ /* 0x004fe60008011604 */
[----:B------:R-:W-:Y:S02]  /*5750*/  UMOV UR4, UR7 ;  /* 0x0000000700047c82 */ /* 0x000fe40008000000 */
[----:B------:R-:W-:Y:S02]  /*5760*/  USHF.R.U32.HI UR7, URZ, UR53, UR4 ;  /* 0x00000035ff077299 */ /* 0x000fe40008011604 */
[----:B------:R-:W-:Y:S02]  /*5770*/  USEL UR4, UR58, UR5, !UP0 ;  /* 0x000000053a047287 */ /* 0x000fe4000c000000 */
[----:B------:R-:W-:Y:S01]  /*5780*/  USEL UR7, UR59, UR7, !UP1 ;  /* 0x000000073b077287 */ /* 0x000fe2000c800000 */
[----:B------:R-:W-:Y:S01]  /*5790*/  UMOV UR5, UR9 ;  /* 0x0000000900057c82 */ /* 0x000fe20008000000 */
[----:B------:R-:W-:Y:S02]  /*57a0*/  UIMAD.WIDE.U32 UR8, UR4, UR42, URZ ;  /* 0x0000002a040872a5 */ /* 0x000fe4000f8e00ff */
[----:B------:R-:W-:Y:S03]  /*57b0*/  USHF.R.U32.HI UR6, URZ, UR12, UR5 ;  /* 0x0000000cff067299 */ /* 0x000fe60008011605 */
[----:B------:R-:W-:Y:S01]  /*57c0*/  UMOV UR5, UR11 ;  /* 0x0000000b00057c82 */ /* 0x000fe20008000000 */
[----:B------:R-:W-:Y:S02]  /*57d0*/  UIMAD.WIDE.U32 UR10, UR7, UR42, URZ ;  /* 0x0000002a070a72a5 */ /* 0x000fe4000f8e00ff */
[----:B------:R-:W-:Y:S02]  /*57e0*/  USEL UR6, UR37, UR6, !UP0 ;  /* 0x0000000625067287 */ /* 0x000fe4000c000000 */
[----:B------:R-:W-:Y:S01]  /*57f0*/  USHF.R.U32.HI UR5, URZ, UR53, UR5 ;  /* 0x00000035ff057299 */ /* 0x000fe20008011605 */
[----:B------:R-:W-:Y:S02]  /*5800*/  UMOV UR8, UR9 ;  /* 0x0000000900087c82 */ /* 0x000fe40008000000 */
[----:B------:R-:W-:Y:S01]  /*5810*/  UMOV UR10, UR11 ;  /* 0x0000000b000a7c82 */ /* 0x000fe20008000000 */
[----:B------:R-:W-:Y:S02]  /*5820*/  @UP2 USHF.R.U32.HI UR4, URZ, UR43, UR8 ;  /* 0x0000002bff042299 */ /* 0x000fe40008011608 */
[----:B------:R-:W-:Y:S02]  /*5830*/  @UP2 USHF.R.U32.HI UR7, URZ, UR43, UR10 ;  /* 0x0000002bff072299 */ /* 0x000fe4000801160a */
[----:B------:R-:W-:Y:S02]  /*5840*/  UIMAD UR4, UR41, UR4, URZ ;  /* 0x00000004290472a4 */ /* 0x000fe4000f8e02ff */
[----:B------:R-:W-:Y:S02]  /*5850*/  UIMAD.WIDE.U32 UR10, UR6, UR42, URZ ;  /* 0x0000002a060a72a5 */ /* 0x000fe4000f8e00ff */
[----:B------:R-:W-:Y:S02]  /*5860*/  USEL UR5, UR38, UR5, !UP1 ;  /* 0x0000000526057287 */ /* 0x000fe4000c800000 */
[----:B------:R-:W-:Y:S02]  /*5870*/  UIMAD UR8, UR41, UR7, URZ ;  /* 0x00000007290872a4 */ /* 0x000fe4000f8e02ff */
[----:B------:R-:W-:Y:S03]  /*5880*/  UISETP.GE.AND UP0, UPT, UR6, UR4, UPT ;  /* 0x000000040600728c */ /* 0x000fe6000bf06270 */
[----:B------:R-:W-:Y:S01]  /*5890*/  UMOV UR4, UR11 ;  /* 0x0000000b00047c82 */ /* 0x000fe20008000000 */
[----:B------:R-:W-:Y:S02]  /*58a0*/  UISETP.GE.OR UP0, UPT, UR5, UR8, UP0 ;  /* 0x000000080500728c */ /* 0x000fe40008706670 */
[----:B------:R-:W-:Y:S02]  /*58b0*/  USHF.R.U32.HI UR4, URZ, UR43, UR4 ;  /* 0x0000002bff047299 */ /* 0x000fe40008011604 */
[----:B------:R-:W-:Y:S02]  /*58c0*/  UIMAD.WIDE.U32 UR8, UR5, UR42, URZ ;  /* 0x0000002a050872a5 */ /* 0x000fe4000f8e00ff */
[----:B------:R-:W-:Y:S02]  /*58d0*/  USEL UR11, UR6, UR4, !UP2 ;  /* 0x00000004060b7287 */ /* 0x000fe4000d000000 */
[----:B------:R-:W-:Y:S02]  /*58e0*/  UIADD3 UR8, UPT, UPT, -UR5, URZ, URZ ;  /* 0x000000ff05087290 */ /* 0x000fe4000fffe1ff */
[----:B------:R-:W-:Y:S01]  /*58f0*/  UIADD3 UR10, UPT, UPT, -UR11, URZ, URZ ;  /* 0x000000ff0b0a7290 */ /* 0x000fe2000fffe1ff */
[----:B------:R-:W-:Y:S01]  /*5900*/  @!UP0 UMOV UR4, UR9 ;  /* 0x0000000900048c82 */ /* 0x000fe20008000000 */
[----:B------:R-:W-:Y:S02]  /*5910*/  UIADD3 UR9, UPT, UPT, -UR6, URZ, URZ ;  /* 0x000000ff06097290 */ /* 0x000fe4000fffe1ff */
[----:B------:R-:W-:Y:S02]  /*5920*/  @!UP0 USHF.R.U32.HI UR4, URZ, UR43, UR4 ;  /* 0x0000002bff048299 */ /* 0x000fe40008011604 */
[----:B------:R-:W-:Y:S02]  /*5930*/  UIMAD UR10, UR41, UR10, UR6 ;  /* 0x0000000a290a72a4 */ /* 0x000fe4000f8e0206 */
[----:B------:R-:W-:Y:S04]  /*5940*/  @!UP0 USEL UR4, UR5, UR4, !UP2 ;  /* 0x0000000405048287 */ /* 0x000fe8000d000000 */
[----:B------:R-:W-:Y:S02]  /*5950*/  @!UP0 UIMAD UR10, UR7, UR10, UR4 ;  /* 0x0000000a070a82a4 */ /* 0x000fe4000f8e0204 */
[----:B------:R-:W-:Y:S02]  /*5960*/  @!UP0 UIADD3 UR11, UPT, UPT, UR11, -UR4, URZ ;  /* 0x800000040b0b8290 */ /* 0x000fe4000fffe0ff */
[----:B------:R-:W-:Y:S02]  /*5970*/  UIMAD UR7, UR44, UR8, UR38 ;  /* 0x000000082c0772a4 */ /* 0x000fe4000f8e0226 */
[----:B------:R-:W-:Y:S02]  /*5980*/  @!UP0 UIMAD UR6, UR11, UR41, UR5 ;  /* 0x000000290b0682a4 */ /* 0x000fe4000f8e0205 */
[----:B------:R-:W-:Y:S01]  /*5990*/  UIMAD UR4, UR54, UR9, UR37 ;  /* 0x00000009360472a4 */ /* 0x000fe2000f8e0225 */
[----:B------:R-:W-:Y:S02]  /*59a0*/  @!UP0 UMOV UR5, UR10 ;  /* 0x0000000a00058c82 */ /* 0x000fe40008000000 */
[----:B------:R-:W-:Y:S02]  /*59b0*/  UIMAD UR38, UR5, UR44, UR7 ;  /* 0x0000002c052672a4 */ /* 0x000fe4000f8e0207 */
[----:B------:R-:W-:Y:S11]  /*59c0*/  UIMAD UR37, UR6, UR54, UR4 ;  /* 0x00000036062572a4 */ /* 0x000ff6000f8e0204 */
[----:B------:R-:W-:Y:S01]  /*59d0*/  @!UPT UIADD3 URZ, UPT, UPT, URZ, URZ, URZ ;  /* 0x000000fffffff290 */ /* 0x000fe2000fffe0ff */
.L_x_93:
[----:B------:R-:W-:Y:S01]  /*59e0*/  UISETP.NE.AND UP0, UPT, UR40, 0x1, UPT ;  /* 0x000000012800788c */ /* 0x000fe2000bf05270 */
[----:B------:R-:W-:Y:S01]  /*59f0*/  ISETP.NE.U32.AND P1, PT, R24, RZ, PT ;  /* 0x000000ff1800720c */ /* 0x000fe20003f25070 */
[----:B------:R-:W-:Y:S02]  /*5a00*/  ULEA.HI UR4, UR39, UR39, URZ, 0x1 ;  /* 0x0000002727047291 */ /* 0x000fe4000f8f08ff */
[----:B------:R-:W-:Y:S01]  /*5a10*/  UISETP.NE.U32.AND UP3, UPT, UR62, URZ, UPT ;  /* 0x000000ff3e00728c */ /* 0x000fe2000bf65070 */
[----:B------:R-:W-:Y:S01]  /*5a20*/  ISETP.NE.AND.EX P1, PT, R25, RZ, PT, P1 ;  /* 0x000000ff1900720c */ /* 0x000fe20003f25310 */
[----:B------:R-:W-:Y:S02]  /*5a30*/  USHF.L.U32 UR5, UR4, 0x3, URZ ;  /* 0x0000000304057899 */ /* 0x000fe400080006ff */
[----:B------:R-:W-:Y:S02]  /*5a40*/  ULOP3.LUT UR6, UR4, 0xffe, URZ, 0xc0, !UPT ;  /* 0x00000ffe04067892 */ /* 0x000fe4000f8ec0ff */
[----:B------:R-:W-:Y:S01]  /*5a50*/  UISETP.NE.AND.EX UP3, UPT, UR63, URZ, UPT, UP3 ;  /* 0x000000ff3f00728c */ /* 0x000fe2000bf65330 */
[----:B------:R-:W2:Y:S01]  /*5a60*/  @!UP0 LDCU.128 UR12, c[0x0][0xb10] ;  /* 0x00016200ff0c87ac */ /* 0x000ea20008000c00 */
[----:B------:R-:W4:Y:S01]  /*5a70*/  @!UP0 LDCU UR7, c[0x0][0xb0c] ;  /* 0x00016180ff0787ac */ /* 0x000f220008000800 */
[----:B------:R-:W3:Y:S01]  /*5a80*/  @!UP0 LDCU UR16, c[0x0][0xb20] ;  /* 0x00016400ff1087ac */ /* 0x000ee20008000800 */
[----:B------:R-:W-:Y:S02]  /*5a90*/  UISETP.NE.AND UP4, UPT, UR61, URZ, UPT ;  /* 0x000000ff3d00728c */ /* 0x000fe4000bf85270 */
[----:B--2---:R-:W-:Y:S02]  /*5aa0*/  UIMAD.WIDE.U32 UR10, UR38, UR12, URZ ;  /* 0x0000000c260a72a5 */ /* 0x004fe4000f8e00ff */
[----:B------:R-:W-:Y:S02]  /*5ab0*/  UIMAD.WIDE.U32 UR8, UR37, UR15, URZ ;  /* 0x0000000f250872a5 */ /* 0x000fe4000f8e00ff */
[----:B------:R-:W-:Y:S01]  /*5ac0*/  @!UP0 UISETP.NE.AND UP1, UPT, UR14, 0x1, UPT ;  /* 0x000000010e00888c */ /* 0x000fe2000bf25270 */
[----:B------:R-:W-:Y:S02]  /*5ad0*/  PLOP3.LUT P2, PT, PT, PT, UP4, 0x80, 0x8 ;  /* 0x000000000008781c */ /* 0x000fe40003f4f048 */
[----:B------:R-:W-:Y:S01]  /*5ae0*/  @!UP0 UMOV UR4, UR11 ;  /* 0x0000000b00048c82 */ /* 0x000fe20008000000 */
[----:B----4-:R-:W-:Y:S02]  /*5af0*/  @!UP0 UISETP.NE.AND UP2, UPT, UR7, 0x1, UPT ;  /* 0x000000010700888c */ /* 0x010fe4000bf45270 */
[----:B------:R-:W-:Y:S03]  /*5b00*/  @!UP0 USHF.R.U32.HI UR10, URZ, UR13, UR4 ;  /* 0x0000000dff0a8299 */ /* 0x000fe60008011604 */
[----:B------:R-:W-:Y:S01]  /*5b10*/  @!UP0 UMOV UR4, UR9 ;  /* 0x0000000900048c82 */ /* 0x000fe20008000000 */
[----:B------:R-:W-:Y:S02]  /*5b20*/  @!UP0 USEL UR9, UR38, UR10, !UP2 ;  /* 0x0000000a26098287 */ /* 0x000fe4000d000000 */
[----:B---3--:R-:W-:Y:S02]  /*5b30*/  @!UP0 USHF.R.U32.HI UR8, URZ, UR16, UR4 ;  /* 0x00000010ff088299 */ /* 0x008fe40008011604 */
[----:B------:R-:W-:Y:S02]  /*5b40*/  ULOP3.LUT UR4, UR5, 0xfffffff0, URZ, 0xc0, !UPT ;  /* 0xfffffff005047892 */ /* 0x000fe4000f8ec0ff */
[----:B------:R-:W-:Y:S02]  /*5b50*/  @!UP0 USEL UR8, UR37, UR8, !UP1 ;  /* 0x0000000825088287 */ /* 0x000fe4000c800000 */
[----:B------:R-:W-:Y:S02]  /*5b60*/  UIADD3 UR5, UPT, UPT, -UR6, UR39, URZ ;  /* 0x0000002706057290 */ /* 0x000fe4000fffe1ff */
[----:B------:R-:W-:Y:S01]  /*5b70*/  @!UP0 UIADD3 UR6, UPT, UPT, -UR9, UR8, URZ ;  /* 0x0000000809068290 */ /* 0x000fe2000fffe1ff */
[----:B-1----:R-:W-:Y:S01]  /*5b80*/  VIADD R0, R2, UR4 ;  /* 0x0000000402007c36 */ /* 0x002fe20008000000 */
[----:B------:R-:W-:Y:S02]  /*5b90*/  @!UP0 UIADD3 UR8, UPT, UPT, UR9, -UR8, URZ ;  /* 0x8000000809088290 */ /* 0x000fe4000fffe0ff */
[----:B------:R-:W-:Y:S01]  /*5ba0*/  @!UP0 UIMAD UR38, UR6, UR7, UR38 ;  /* 0x00000007062682a4 */ /* 0x000fe2000f8e0226 */
[----:B------:R-:W-:Y:S01]  /*5bb0*/  IMAD.U32 R17, RZ, RZ, UR5 ;  /* 0x00000005ff117e24 */ /* 0x000fe2000f8e00ff */
[----:B------:R-:W-:Y:S01]  /*5bc0*/  @!UP0 UIMAD UR37, UR8, UR14, UR37 ;  /* 0x0000000e082582a4 */ /* 0x000fe2000f8e0225 */
[----:B------:R-:W-:Y:S11]  /*5bd0*/  BRA.U !UP3, `(.L_x_94) ;  /* 0x000000010b407547 */ /* 0x000ff6000b800000 */
[----:B------:R-:W-:Y:S01]  /*5be0*/  UISETP.NE.U32.AND UP0, UPT, UR56, URZ, UPT ;  /* 0x000000ff3800728c */ /* 0x000fe2000bf05070 */
[----:B------:R-:W-:Y:S01]  /*5bf0*/  HFMA2 R27, -RZ, RZ, 0, 5.9604644775390625e-08 ;  /* 0x00000001ff1b7431 */ /* 0x000fe200000001ff */
[----:B------:R-:W1:Y:S01]  /*5c00*/  LDCU.64 UR8, c[0x0][0x358] ;  /* 0x00006b00ff0877ac */ /* 0x000e620008000a00 */
[----:B------:R-:W-:Y:S01]  /*5c10*/  IMAD.MOV.U32 R3, RZ, RZ, 0x1 ;  /* 0x00000001ff037424 */ /* 0x000fe200078e00ff */
[----:B------:R-:W-:Y:S06]  /*5c20*/  UISETP.NE.AND.EX UP0, UPT, UR57, URZ, UPT, UP0 ;  /* 0x000000ff3900728c */ /* 0x000fec000bf05300 */
[----:B------:R-:W-:Y:S05]  /*5c30*/  PLOP3.LUT P0, PT, PT, PT, UP0, 0x80, 0x8 ;  /* 0x000000000008781c */ /* 0x000fea0003f0f008 */
[----:B------:R-:W2:Y:S01]  /*5c40*/  @UP0 LDCU.64 UR4, c[0x0][0x888] ;  /* 0x00011100ff0407ac */ /* 0x000ea20008000a00 */
[----:B------:R-:W-:Y:S07]  /*5c50*/  @UP0 UIMAD UR6, UR36, UR62, URZ ;  /* 0x0000003e240602a4 */ /* 0x000fee000f8e02ff */
[----:B------:R-:W-:Y:S01]  /*5c60*/  @!P0 PRMT R27, R3, 0x7610, R27 ;  /* 0x00007610031b8816 */ /* 0x000fe2000000001b */
[----:B--2---:R-:W-:Y:S06]  /*5c70*/  @UP0 UIMAD.WIDE UR4, UR6, 0x4, UR4 ;  /* 0x00000004060408a5 */ /* 0x004fec000f8e0204 */
[----:B------:R-:W-:Y:S02]  /*5c80*/  IMAD.U32 R4, RZ, RZ, UR4 ;  /* 0x00000004ff047e24 */ /* 0x000fe4000f8e00ff */
[----:B------:R-:W-:Y:S05]  /*5c90*/  IMAD.U32 R5, RZ, RZ, UR5 ;  /* 0x00000005ff057e24 */ /* 0x000fea000f8e00ff */
[----:B-1----:R-:W2:Y:S02]  /*5ca0*/  @P0 LDG.E R4, desc[UR8][R4.64] ;  /* 0x0000000804040981 */ /* 0x002ea4000c1e1900 */
[----:B--2---:R-:W-:Y:S11]  /*5cb0*/  @P0 R2UR UR45, R4 ;  /* 0x00000000042d02ca */ /* 0x004ff600000e0000 */
[----:B------:R-:W-:Y:S03]  /*5cc0*/  @!UPT UIADD3 URZ, UPT, UPT, URZ, URZ, URZ ;  /* 0x000000fffffff290 */ /* 0x000fe6000fffe0ff */
[----:B------:R-:W1:Y:S02]  /*5cd0*/  @!UP0 LDCU UR45, c[0x0][0x880] ;  /* 0x00011000ff2d87ac */ /* 0x000e640008000800 */
.L_x_94:
[----:B------:R-:W-:Y:S05]  /*5ce0*/  @!P1 BRA `(.L_x_95) ;  /* 0x0000000000249947 */ /* 0x000fea0003800000 */
[----:B------:R-:W-:Y:S01]  /*5cf0*/  ISETP.NE.U32.AND P0, PT, R22, RZ, PT ;  /* 0x000000ff1600720c */ /* 0x000fe20003f05070 */
[----:B------:R-:W2:Y:S03]  /*5d00*/  LDCU.64 UR4, c[0x0][0x358] ;  /* 0x00006b00ff0477ac */ /* 0x000ea60008000a00 */
[----:B------:R-:W-:Y:S11]  /*5d10*/  ISETP.NE.AND.EX P0, PT, R23, RZ, PT, P0 ;  /* 0x000000ff1700720c */ /* 0x000ff60003f05300 */
[----:B------:R-:W-:Y:S02]  /*5d20*/  @!UPT UIADD3 URZ, UPT, UPT, URZ, URZ, URZ ;  /* 0x000000fffffff290 */ /* 0x000fe4000fffe0ff */
[----:B------:R-:W3:Y:S01]  /*5d30*/  @P0 LDC.64 R4, c[0x0][0x8a8] ;  /* 0x00022a00ff040b82 */ /* 0x000ee20000000a00 */
[----:B------:R-:W-:Y:S04]  /*5d40*/  @P0 IMAD R3, R24, UR36, RZ ;  /* 0x0000002418030c24 */ /* 0x000fe8000f8e02ff */
[----:B---3--:R-:W-:Y:S05]  /*5d50*/  @P0 IMAD.WIDE R4, R3, 0x4, R4 ;  /* 0x0000000403040825 */ /* 0x008fea00078e0204 */
[----:B--2--5:R2:W5:Y:S02]  /*5d60*/  @P0 LDG.E R16, desc[UR4][R4.64] ;  /* 0x0000000404100981 */ /* 0x024564000c1e1900 */
[----:B--2---:R-:W3:Y:S02]  /*5d70*/  @!P0 LDC R16, c[0x0][0x8a0] ;  /* 0x00022800ff108b82 */ /* 0x004ee40000000800 */
.L_x_95:
[----:B------:R-:W-:Y:S01]  /*5d80*/  UISETP.NE.AND UP4, UPT, UR61, URZ, UPT ;  /* 0x000000ff3d00728c */ /* 0x000fe2000bf85270 */
[----:B-1----:R-:W-:Y:S01]  /*5d90*/  @P2 FSETP.NEU.AND P1, PT, RZ, UR45, PT ;  /* 0x0000002dff002c0b */ /* 0x002fe2000bf2d000 */
[----:B------:R-:W-:Y:S01]  /*5da0*/  UPLOP3.LUT UP2, UPT, UPT, UPT, UPT, 0x40, 0x4 ;  /* 0x000000000004789c */ /* 0x000fe20003f4e870 */
[----:B------:R-:W-:Y:S01]  /*5db0*/  @P2 LOP3.LUT P0, RZ, R27, 0xff, RZ, 0xc0, !PT ;  /* 0x000000ff1bff2812 */ /* 0x000fe2000780c0ff */
[----:B------:R-:W-:Y:S01]  /*5dc0*/  ULEA UR46, UR39, UR47, 0x3 ;  /* 0x0000002f272e7291 */ /* 0x000fe2000f8e18ff */
[----:B------:R-:W-:Y:S01]  /*5dd0*/  SHF.L.U32 R3, R33, 0x1f, RZ ;  /* 0x0000001f21037819 */ /* 0x000fe200000006ff */
[----:B------:R-:W-:Y:S01]  /*5de0*/  IMAD R17, R17, 0x100000, R0 ;  /* 0x0010000011117824 */ /* 0x000fe200078e0200 */
[----:B------:R-:W-:Y:S01]  /*5df0*/  CS2R R18, SRZ ;  /* 0x0000000000127805 */ /* 0x000fe2000001ff00 */
[----:B------:R-:W-:Y:S03]  /*5e00*/  VIADD R35, R35, 0x1 ;  /* 0x0000000123237836 */ /* 0x000fe60000000000 */
[----:B------:R-:W1:Y:S01]  /*5e10*/  @UP4 LDCU.64 UR4, c[0x0][0x888] ;  /* 0x00011100ff0447ac */ /* 0x000e620008000a00 */
[----:B------:R-:W-:Y:S02]  /*5e20*/  @UP4 UPLOP3.LUT UP2, UPT, UPT, UPT, UP3, 0x80, 0x8 ;  /* 0x000000000008489c */ /* 0x000fe40003f4f030 */
[----:B-1----:R-:W-:Y:S04]  /*5e30*/  @UP4 UISETP.NE.U32.AND UP0, UPT, UR4, URZ, UPT ;  /* 0x000000ff0400428c */ /* 0x002fe8000bf05070 */
[----:B------:R-:W-:Y:S03]  /*5e40*/  @UP4 UISETP.NE.AND.EX UP1, UPT, UR5, URZ, UPT, UP0 ;  /* 0x000000ff0500428c */ /* 0x000fe6000bf25300 */
[----:B------:R-:W-:Y:S01]  /*5e50*/  @P2 VOTEU.ANY UP0, P1 ;  /* 0x0000000000ff2886 */ /* 0x000fe20000800100 */
[----:B------:R-:W-:Y:S02]  /*5e60*/  @UP4 USEL UR4, URZ, 0xffffffff, UP0 ;  /* 0xffffffffff044887 */ /* 0x000fe40008000000 */
[----:B------:R-:W-:Y:S01]  /*5e70*/  @UP4 USEL UR5, URZ, 0xffffffff, UP1 ;  /* 0xffffffffff054887 */ /* 0x000fe20008800000 */
[----:B------:R-:W-:Y:S01]  /*5e80*/  @P2 VOTEU.ANY UP0, P0 ;  /* 0x0000000000ff2886 */ /* 0x000fe20000000100 */
[----:B------:R-:W-:Y:S02]  /*5e90*/  PLOP3.LUT P2, PT, PT, PT, PT, 0x8, 0x80 ;  /* 0x000000000080781c */ /* 0x000fe40003f4e170 */
[----:B------:R-:W-:Y:S04]  /*5ea0*/  @UP2 USEL UR4, UR5, UR4, !UP0 ;  /* 0x0000000405042287 */ /* 0x000fe8000c000000 */
[----:B------:R-:W-:Y:S04]  /*5eb0*/  @UP4 ULOP3.LUT UR4, UR4, 0x1, URZ, 0xc0, !UPT ;  /* 0x0000000104044892 */ /* 0x000fe8000f8ec0ff */
[----:B------:R-:W-:Y:S06]  /*5ec0*/  UISETP.NE.U32.OR UP0, UPT, UR4, 0x1, !UP4 ;  /* 0x000000010400788c */ /* 0x000fec000e705470 */
[----:B------:R-:W-:Y:S11]  /*5ed0*/  PLOP3.LUT P0, PT, PT, PT, UP0, 0x80, 0x8 ;  /* 0x000000000008781c */ /* 0x000ff60003f0f008 */
[----:B------:R-:W-:Y:S02]  /*5ee0*/  @!UPT UIADD3 URZ, UPT, UPT, URZ, URZ, URZ ;  /* 0x000000fffffff290 */ /* 0x000fe4000fffe0ff */
[----:B------:R-:W-:Y:S04]  /*5ef0*/  @P0 SHF.L.U32 R4, R31, 0x1f, RZ ;  /* 0x0000001f1f040819 */ /* 0x000fe800000006ff */
[----:B------:R-:W1:Y:S01]  /*5f00*/  @P0 SYNCS.PHASECHK.TRANS64.TRYWAIT P1, [UR47+0xb0], R4 ;  /* 0x0000b004ff0005a7 */ /* 0x000e62000802112f */
[----:B------:R2:W4:Y:S01]  /*5f10*/  SYNCS.PHASECHK.TRANS64.TRYWAIT P3, [UR46+0xf0], R3 ;  /* 0x0000f003ff0075a7 */ /* 0x000522000806112e */
[----:B-1----:R-:W-:Y:S01]  /*5f20*/  @P0 PLOP3.LUT P2, PT, P1, PT, PT, 0x8, 0x80 ;  /* 0x000000000080081c */ /* 0x002fe20000f4e170 */
[----:B------:R-:W-:Y:S01]  /*5f30*/  @!UPT UIADD3 URZ, UPT, UPT, URZ, URZ, URZ ;  /* 0x000000fffffff290 */ /* 0x000fe2000fffe0ff */
[----:B--2-4-:R-:W-:Y:S11]  /*5f40*/  BRA.U !UP0, `(.L_x_96) ;  /* 0x0000000108787547 */ /* 0x014ff6000b800000 */
[----:B------:R-:W-:Y:S02]  /*5f50*/  FSETP.NEU.AND P1, PT, RZ, UR45, PT ;  /* 0x0000002dff007c0b */ /* 0x000fe4000bf2d000 */
[----:B------:R-:W-:Y:S01]  /*5f60*/  LOP3.LUT P0, RZ, R27, 0xff, RZ, 0xc0, !PT ;  /* 0x000000ff1bff7812 */ /* 0x000fe2000780c0ff */
[----:B------:R-:W-:Y:S01]  /*5f70*/  @!UPT UIADD3 URZ, UPT, UPT, URZ, URZ, URZ ;  /* 0x000000fffffff290 */ /* 0x000fe2000fffe0ff */
[----:B------:R-:W-:Y:S11]  /*5f80*/  @!P2 BRA `(.L_x_97) ;  /* 0x00000000000ca947 */ /* 0x000ff60003800000 */
[----:B------:R-:W-:Y:S04]  /*5f90*/  SHF.L.U32 R5, R31, 0x1f, RZ ;  /* 0x0000001f1f057819 */ /* 0x000fe800000006ff */
[----:B------:R-:W1:Y:S02]  /*5fa0*/  SYNCS.PHASECHK.TRANS64.TRYWAIT P2, [UR47+0xb0], R5 ;  /* 0x0000b005ff0075a7 */ /* 0x000e64000804112f */
[----:B-1----:R-:W-:Y:S05]  /*5fb0*/  @!P2 BRA `(.L_x_98) ;  /* 0x000000100094a947 */ /* 0x002fea0003800000 */
.L_x_97:
[----:B------:R-:W-:Y:S01]  /*5fc0*/  UISETP.NE.U32.AND UP0, UPT, UR56, URZ, UPT ;  /* 0x000000ff3800728c */ /* 0x000fe2000bf05070 */
[----:B------:R-:W-:Y:S01]  /*5fd0*/  CS2R R18, SRZ ;  /* 0x0000000000127805 */ /* 0x000fe2000001ff00 */
[----:B------:R-:W-:Y:S01]  /*5fe0*/  VOTEU.ANY UP1, P1 ;  /* 0x0000000000ff7886 */ /* 0x000fe20000820100 */
[----:B------:R-:W-:Y:S01]  /*5ff0*/  USEL UR4, URZ, 0xffffffff, UP1 ;  /* 0xffffffffff047887 */ /* 0x000fe20008800000 */
[----:B------:R-:W-:Y:S01]  /*6000*/  LOP3.LUT R31, R31, 0x1, RZ, 0x3c, !PT ;  /* 0x000000011f1f7812 */ /* 0x000fe200078e3cff */
[----:B------:R-:W-:Y:S04]  /*6010*/  UISETP.NE.AND.EX UP0, UPT, UR57, URZ, UPT, UP0 ;  /* 0x000000ff3900728c */ /* 0x000fe8000bf05300 */
[----:B------:R-:W-:Y:S03]  /*6020*/  USEL UR5, URZ, 0xffffffff, UP0 ;  /* 0xffffffffff057887 */ /* 0x000fe60008000000 */
[----:B------:R-:W-:Y:S01]  /*6030*/  VOTEU.ANY UP0, P0 ;  /* 0x0000000000ff7886 */ /* 0x000fe20000000100 */
[----:B------:R-:W-:Y:S04]  /*6040*/  @UP3 USEL UR4, UR5, UR4, !UP0 ;  /* 0x0000000405043287 */ /* 0x000fe8000c000000 */
[----:B------:R-:W-:Y:S04]  /*6050*/  ULOP3.LUT UR4, UR4, 0x1, URZ, 0xc0, !UPT ;  /* 0x0000000104047892 */ /* 0x000fe8000f8ec0ff */
[----:B------:R-:W-:Y:S02]  /*6060*/  UISETP.NE.U32.AND UP0, UPT, UR4, 0x1, UPT ;  /* 0x000000010400788c */ /* 0x000fe4000bf05070 */
[----:B------:R-:W-:Y:S04]  /*6070*/  UIADD3 UR4, UPT, UPT, UR47, 0xb8, URZ ;  /* 0x000000b82f047890 */ /* 0x000fe8000fffe0ff */
[----:B------:R-:W-:Y:S01]  /*6080*/  PLOP3.LUT P0, PT, PT, PT, UP0, 0x80, 0x8 ;  /* 0x000000000008781c */ /* 0x000fe20003f0f008 */
[----:B------:R-:W-:Y:S11]  /*6090*/  UPRMT UR4, UR51, 0x654, UR4 ;  /* 0x0000065433047896 */ /* 0x000ff60008000004 */
[----:B------:R-:W-:Y:S01]  /*60a0*/  @!UPT UIADD3 URZ, UPT, UPT, URZ, URZ, URZ ;  /* 0x000000fffffff290 */ /* 0x000fe2000fffe0ff */
[----:B------:R2:W4:Y:S01]  /*60b0*/  @P0 LDS.64 R18, [R26+UR47+0x200] ;  /* 0x0002002f1a120984 */ /* 0x0005220008000a00 */
[----:B------:R-:W-:Y:S01]  /*60c0*/  @!PT LDS RZ, [RZ] ;  /* 0x00000000fffff984 */ /* 0x000fe20000000800 */
[----:B------:R-:W-:Y:S01]  /*60d0*/  @!PT LDS RZ, [RZ] ;  /* 0x00000000fffff984 */ /* 0x000fe20000000800 */
[----:B------:R-:W-:Y:S01]  /*60e0*/  @!PT LDS RZ, [RZ] ;  /* 0x00000000fffff984 */ /* 0x000fe20000000800 */
[----:B------:R-:W-:Y:S01]  /*60f0*/  @!PT LDS RZ, [RZ] ;  /* 0x00000000fffff984 */ /* 0x000fe20000000800 */
[----:B------:R1:W-:Y:S06]  /*6100*/  MEMBAR.ALL.CTA ;  /* 0x0000000000007992 */ /* 0x0003ec0000008000 */
[----:B-1----:R-:W1:Y:S02]  /*6110*/  FENCE.VIEW.ASYNC.S ;  /* 0x00000000000073c6 */ /* 0x002e640000000000 */
[----:B-1----:R-:W-:Y:S01]  /*6120*/  SYNCS.ARRIVE.TRANS64.RED.A1T0 RZ, [UR4], RZ ;  /* 0x000000ffffff79a7 */ /* 0x002fe20008100404 */
.L_x_96:
[----:B------:R-:W-:Y:S04]  /*6130*/  SHF.R.U32.HI R5, RZ, 0x15, R17 ;  /* 0x00000015ff057819 */ /* 0x000fe80000011611 */
[----:B------:R-:W-:Y:S01]  /*6140*/  LOP3.LUT P0, RZ, R5, 0x3, R28, 0x48, !PT ;  /* 0x0000000305ff7812 */ /* 0x000fe2000780481c */
[----:B------:R-:W-:Y:S01]  /*6150*/  @!UPT UIADD3 URZ, UPT, UPT, URZ, URZ, URZ ;  /* 0x000000fffffff290 */ /* 0x000fe2000fffe0ff */
[----:B------:R-:W-:Y:S11]  /*6160*/  @P3 BRA `(.L_x_99) ;  /* 0x0000000000083947 */ /* 0x000ff60003800000 */
[----:B------:R-:W1:Y:S02]  /*6170*/  SYNCS.PHASECHK.TRANS64.TRYWAIT P1, [UR46+0xf0], R3 ;  /* 0x0000f003ff0075a7 */ /* 0x000e64000802112e */
[----:B-1----:R-:W-:Y:S05]  /*6180*/  @!P1 BRA `(.L_x_100) ;  /* 0x0000001000389947 */ /* 0x002fea0003800000 */
.L_x_99:
[----:B------:R-:W-:Y:S05]  /*6190*/  @!P0 BRA `(.L_x_101) ;  /* 0x0000000000408947 */ /* 0x000fea0003800000 */
[----:B------:R-:W1:Y:S01]  /*61a0*/  LDCU.64 UR8, c[0x4][0x68] ;  /* 0x01000d00ff0877ac */ /* 0x000e620008000a00 */
[----:B------:R-:W-:Y:S01]  /*61b0*/  MOV R15, 0x0 ;  /* 0x00000000000f7802 */ /* 0x000fe20000000f00 */
[----:B------:R-:W-:Y:S02]  /*61c0*/  HFMA2 R12, -RZ, RZ, 0, 5.9604644775390625e-08 ;  /* 0x00000001ff0c7431 */ /* 0x000fe400000001ff */
[----:B------:R-:W-:Y:S02]  /*61d0*/  IMAD.MOV.U32 R8, RZ, RZ, 0x192 ;  /* 0x00000192ff087424 */ /* 0x000fe400078e00ff */
[----:B------:R-:W-:Y:S01]  /*61e0*/  IMAD.MOV.U32 R13, RZ, RZ, RZ ;  /* 0x000000ffff0d7224 */ /* 0x000fe200078e00ff */
[----:B------:R-:W2:Y:S01]  /*61f0*/  LDCU.64 UR6, c[0x4][0x70] ;  /* 0x01000e00ff0677ac */ /* 0x000ea20008000a00 */
[----:B------:R-:W3:Y:S01]  /*6200*/  LDC.64 R14, c[0x4][R15] ;  /* 0x010000000f0e7b82 */ /* 0x000ee20000000a00 */
[----:B------:R-:W4:Y:S01]  /*6210*/  LDCU.64 UR4, c[0x4][0x8] ;  /* 0x01000100ff0477ac */ /* 0x000f220008000a00 */
[----:B-1----:R-:W-:Y:S01]  /*6220*/  MOV R5, UR9 ;  /* 0x0000000900057c02 */ /* 0x002fe20008000f00 */
[----:B------:R-:W-:Y:S01]  /*6230*/  IMAD.U32 R4, RZ, RZ, UR8 ;  /* 0x00000008ff047e24 */ /* 0x000fe2000f8e00ff */
[----:B--2---:R-:W-:Y:S01]  /*6240*/  MOV R7, UR7 ;  /* 0x0000000700077c02 */ /* 0x004fe20008000f00 */
[----:B------:R-:W-:Y:S01]  /*6250*/  IMAD.U32 R6, RZ, RZ, UR6 ;  /* 0x00000006ff067e24 */ /* 0x000fe2000f8e00ff */
[----:B----4-:R-:W-:Y:S01]  /*6260*/  MOV R11, UR5 ;  /* 0x00000005000b7c02 */ /* 0x010fe20008000f00 */
[----:B------:R-:W-:Y:S02]  /*6270*/  IMAD.U32 R10, RZ, RZ, UR4 ;  /* 0x00000004ff0a7e24 */ /* 0x000fe4000f8e00ff */
[----:B------:R-:W-:Y:S07]  /*6280*/  LEPC R20, `(.L_x_101) ;  /* 0x000000001014794e */ /* 0x000fee0000000000 */
[----:B---3-5:R-:W-:Y:S05]  /*6290*/  CALL.ABS.NOINC R14 ;  /* 0x000000000e007343 */ /* 0x028fea0003c00000 */
.L_x_101:
[----:B------:R-:W-:Y:S01]  /*62a0*/  ISETP.NE.AND P0, PT, R34, RZ, PT ;  /* 0x000000ff2200720c */ /* 0x000fe20003f05270 */
[----:B------:R-:W-:Y:S05]  /*62b0*/  WARPSYNC.ALL ;  /* 0x0000000000007948 */ /* 0x000fea0003800000 */
[----:B------:R-:W-:Y:S01]  /*62c0*/  R2UR UR4, R17 ;  /* 0x00000000110472ca */ /* 0x000fe200000e0000 */
[----:B------:R-:W-:Y:S01]  /*62d0*/  BSSY.RECONVERGENT B0, `(.L_x_102) ;  /* 0x000003b000007945 */ /* 0x000fe20003800200 */
[-C--:B----4-:R-:W-:Y:S02]  /*62e0*/  F2FP.F16.E4M3.UNPACK_B R0, R18.reuse ;  /* 0x00000012ff00723e */ /* 0x090fe400020006ff */
[-C--:B------:R-:W-:Y:S02]  /*62f0*/  F2FP.F16.E4M3.UNPACK_B R14, R19.reuse ;  /* 0x00000013ff0e723e */ /* 0x080fe400020006ff */
[----:B------:R-:W-:Y:S01]  /*6300*/  F2FP.F16.E4M3.UNPACK_B R12, R18.H1 ;  /* 0x00000012ff0c723e */ /* 0x000fe200030006ff */
[--C-:B------:R-:W-:Y:S01]  /*6310*/  HADD2.F32 R3, -RZ, R0.reuse.H0_H0 ;  /* 0x20000000ff037230 */ /* 0x100fe20000004100 */
[----:B------:R-:W-:Y:S01]  /*6320*/  F2FP.F16.E4M3.UNPACK_B R18, R19.H1 ;  /* 0x00000013ff12723e */ /* 0x000fe200030006ff */
[----:B------:R-:W-:Y:S02]  /*6330*/  HADD2.F32 R0, -RZ, R0.H1_H1 ;  /* 0x30000000ff007230 */ /* 0x000fe40000004100 */
[----:B------:R-:W-:Y:S02]  /*6340*/  HADD2.F32 R15, -RZ, R14.H0_H0 ;  /* 0x2000000eff0f7230 */ /* 0x000fe40000004100 */
[----:B------:R-:W-:Y:S01]  /*6350*/  LDTM.16dp32bit_t0_t15.x8 R4, tmem[UR4] ;  /* 0x00000004000479ee */ /* 0x000fe20008980000 */
[----:B------:R-:W1:Y:S01]  /*6360*/  LDTM.16dp32bit_t16_t31.x8 R4, tmem[UR4+0x8] ;  /* 0x00000804000479ee */ /* 0x000e6200089a0000 */
[--C-:B------:R-:W-:Y:S01]  /*6370*/  HADD2.F32 R13, -RZ, R12.reuse.H0_H0 ;  /* 0x2000000cff0d7230 */ /* 0x100fe20000004100 */
[----:B------:R-:W-:Y:S01]  /*6380*/  UIADD3 UR4, UPT, UPT, UR46, 0x110, URZ ;  /* 0x000001102e047890 */ /* 0x000fe2000fffe0ff */
[----:B------:R-:W-:Y:S01]  /*6390*/  HADD2.F32 R12, -RZ, R12.H1_H1 ;  /* 0x3000000cff0c7230 */ /* 0x000fe20000004100 */
[----:B------:R-:W-:Y:S01]  /*63a0*/  NOP ;  /* 0x0000000000007918 */ /* 0x000fe20000000000 */
[----:B------:R-:W-:Y:S01]  /*63b0*/  HADD2.F32 R14, -RZ, R14.H1_H1 ;  /* 0x3000000eff0e7230 */ /* 0x000fe20000004100 */
[----:B------:R-:W-:Y:S01]  /*63c0*/  UPRMT UR4, UR51, 0x654, UR4 ;  /* 0x0000065433047896 */ /* 0x000fe20008000004 */
[--C-:B------:R-:W-:Y:S02]  /*63d0*/  HADD2.F32 R19, -RZ, R18.reuse.H0_H0 ;  /* 0x20000012ff137230 */ /* 0x100fe40000004100 */
[----:B------:R-:W-:Y:S06]  /*63e0*/  HADD2.F32 R18, -RZ, R18.H1_H1 ;  /* 0x30000012ff127230 */ /* 0x000fec0000004100 */
[----:B-1----:R-:W-:Y:S01]  /*63f0*/  SYNCS.ARRIVE.TRANS64.RED.A1T0 RZ, [UR4], RZ ;  /* 0x000000ffffff79a7 */ /* 0x002fe20008100404 */
[----:B------:R-:W-:Y:S01]  /*6400*/  UIADD3 UR4, UPT, UPT, UR39, 0x1, URZ ;  /* 0x0000000127047890 */ /* 0x000fe2000fffe0ff */
[C---:B---3-5:R-:W-:Y:S01]  /*6410*/  FMUL R4, R16.reuse, R4 ;  /* 0x0000000410047220 */ /* 0x068fe20000400000 */
[C---:B------:R-:W-:Y:S01]  /*6420*/  FMUL R5, R16.reuse, R5 ;  /* 0x0000000510057220 */ /* 0x040fe20000400000 */
[C---:B------:R-:W-:Y:S01]  /*6430*/  FMUL R6, R16.reuse, R6 ;  /* 0x0000000610067220 */ /* 0x040fe20000400000 */
[C---:B------:R-:W-:Y:S01]  /*6440*/  FMUL R7, R16.reuse, R7 ;  /* 0x0000000710077220 */ /* 0x040fe20000400000 */
[----:B------:R-:W-:Y:S01]  /*6450*/  FFMA R4, R3, UR45, R4 ;  /* 0x0000002d03047c23 */ /* 0x000fe20008000004 */
[----:B------:R-:W-:Y:S01]  /*6460*/  FMUL R8, R16, R8 ;  /* 0x0000000810087220 */ /* 0x000fe20000400000 */
[----:B------:R-:W-:Y:S01]  /*6470*/  FFMA R5, R0, UR45, R5 ;  /* 0x0000002d00057c23 */ /* 0x000fe20008000005 */
[C---:B------:R-:W-:Y:S01]  /*6480*/  FMUL R9, R16.reuse, R9 ;  /* 0x0000000910097220 */ /* 0x040fe20000400000 */
[----:B------:R-:W-:Y:S01]  /*6490*/  FFMA R6, R13, UR45, R6 ;  /* 0x0000002d0d067c23 */ /* 0x000fe20008000006 */
[----:B------:R-:W-:Y:S01]  /*64a0*/  FMUL R10, R16, R10 ;  /* 0x0000000a100a7220 */ /* 0x000fe20000400000 */
[----:B------:R-:W-:Y:S01]  /*64b0*/  FFMA R7, R12, UR45, R7 ;  /* 0x0000002d0c077c23 */ /* 0x000fe20008000007 */
[----:B------:R-:W-:Y:S01]  /*64c0*/  FMUL R11, R16, R11 ;  /* 0x0000000b100b7220 */ /* 0x000fe20000400000 */
[----:B------:R-:W-:Y:S01]  /*64d0*/  FFMA R8, R15, UR45, R8 ;  /* 0x0000002d0f087c23 */ /* 0x000fe20008000008 */
[----:B------:R-:W-:Y:S01]  /*64e0*/  FFMA R9, R14, UR45, R9 ;  /* 0x0000002d0e097c23 */ /* 0x000fe20008000009 */
[----:B------:R-:W-:Y:S01]  /*64f0*/  FFMA R10, R19, UR45, R10 ;  /* 0x0000002d130a7c23 */ /* 0x000fe2000800000a */
[----:B------:R-:W-:Y:S01]  /*6500*/  FFMA R11, R18, UR45, R11 ;  /* 0x0000002d120b7c23 */ /* 0x000fe2000800000b */
[----:B------:R-:W-:Y:S04]  /*6510*/  F2FP.SATFINITE.E4M3.F32.PACK_AB_MERGE_C R36, R7, R6, RZ ;  /* 0x000000060724723e */ /* 0x000fe800048070ff */
[----:B------:R-:W-:Y:S02]  /*6520*/  F2FP.SATFINITE.E4M3.F32.PACK_AB_MERGE_C R37, R11, R10, RZ ;  /* 0x0000000a0b25723e */ /* 0x000fe400048070ff */
[----:B------:R-:W-:Y:S02]  /*6530*/  F2FP.SATFINITE.E4M3.F32.PACK_AB_MERGE_C R20, R5, R4, R36 ;  /* 0x000000040514723e */ /* 0x000fe40004807024 */
[----:B------:R-:W-:Y:S05]  /*6540*/  F2FP.SATFINITE.E4M3.F32.PACK_AB_MERGE_C R21, R9, R8, R37 ;  /* 0x000000080915723e */ /* 0x000fea0004807025 */
[----:B------:R1:W-:Y:S01]  /*6550*/  STS.64 [R26+UR47+0x600], R20 ;  /* 0x000600141a007988 */ /* 0x0003e20008000a2f */
[----:B------:R-:W-:Y:S01]  /*6560*/  @!PT LDS RZ, [RZ] ;  /* 0x00000000fffff984 */ /* 0x000fe20000000800 */
[----:B------:R-:W-:Y:S01]  /*6570*/  @!PT LDS RZ, [RZ] ;  /* 0x00000000fffff984 */ /* 0x000fe20000000800 */
[----:B------:R-:W-:Y:S01]  /*6580*/  @!PT LDS RZ, [RZ] ;  /* 0x00000000fffff984 */ /* 0x000fe20000000800 */
[----:B------:R-:W-:Y:S01]  /*6590*/  @!PT LDS RZ, [RZ] ;  /* 0x00000000fffff984 */ /* 0x000fe20000000800 */
[----:B------:R3:W-:Y:S06]  /*65a0*/  MEMBAR.ALL.CTA ;  /* 0x0000000000007992 */ /* 0x0007ec0000008000 */
[----:B---3--:R-:W3:Y:S02]  /*65b0*/  FENCE.VIEW.ASYNC.S ;  /* 0x00000000000073c6 */ /* 0x008ee40000000000 */
[----:B---3--:R-:W-:Y:S06]  /*65c0*/  BAR.SYNC.DEFER_BLOCKING 0x1, 0x80 ;  /* 0x0042000000007b1d */ /* 0x008fec0000010000 */
[----:B------:R-:W-:Y:S05]  /*65d0*/  @P0 BRA `(.L_x_103) ;  /* 0x0000000000280947 */ /* 0x000fea0003800000 */
[----:B------:R-:W3:Y:S01]  /*65e0*/  LDCU.64 UR12, c[0x0][0x348] ;  /* 0x00006900ff0c77ac */ /* 0x000ee20008000a00 */
[----:B------:R-:W-:Y:S02]  /*65f0*/  USHF.L.U32 UR9, UR48, 0x4, URZ ;  /* 0x0000000430097899 */ /* 0x000fe400080006ff */
[----:B------:R-:W-:Y:S02]  /*6600*/  USHF.L.U32 UR10, UR49, 0x6, URZ ;  /* 0x00000006310a7899 */ /* 0x000fe400080006ff */
[----:B------:R-:W-:Y:S01]  /*6610*/  UIADD3 UR8, UPT, UPT, UR47, 0x600, URZ ;  /* 0x000006002f087890 */ /* 0x000fe2000fffe0ff */
[----:B------:R-:W-:Y:S01]  /*6620*/  UMOV UR11, UR36 ;  /* 0x00000024000b7c82 */ /* 0x000fe20008000000 */
[----:B---3--:R-:W-:Y:S04]  /*6630*/  UIADD3 UR6, UP0, UPT, UR12, 0x680, URZ ;  /* 0x000006800c067890 */ /* 0x008fe8000ff1e0ff */
[----:B------:R-:W-:Y:S09]  /*6640*/  UIADD3.X UR7, UPT, UPT, URZ, UR13, URZ, UP0, !UPT ;  /* 0x0000000dff077290 */ /* 0x000ff200087fe4ff */
[----:B------:R3:W-:Y:S01]  /*6650*/  UTMASTG.3D [UR8], [UR6] ;  /* 0x00000008060073b5 */ /* 0x0007e20008010000 */
[----:B------:R0:W-:Y:S01]  /*6660*/  UTMACMDFLUSH ;  /* 0x00000000000079b7 */ /* 0x0001e20000000000 */
[----:B---3--:R-:W-:Y:S04]  /*6670*/  DEPBAR.LE SB0, 0x0 ;  /* 0x000080000000791a */ /* 0x008fe80000000000 */
.L_x_103:
[----:B------:R-:W-:Y:S05]  /*6680*/  BSYNC.RECONVERGENT B0 ;  /* 0x0000000000007941 */ /* 0x000fea0003800200 */
.L_x_102:
[----:B------:R-:W-:Y:S01]  /*6690*/  R2UR UR5, R30 ;  /* 0x000000001e0572ca */ /* 0x000fe200000e0000 */
[----:B------:R-:W-:Y:S01]  /*66a0*/  UISETP.NE.AND UP1, UPT, UR50, URZ, UPT ;  /* 0x000000ff3200728c */ /* 0x000fe2000bf25270 */
[----:B------:R-:W-:Y:S01]  /*66b0*/  R2UR UR6, R29 ;  /* 0x000000001d0672ca */ /* 0x000fe200000e0000 */
[----:B------:R-:W-:Y:S01]  /*66c0*/  UISETP.NE.AND UP0, UPT, UR4, 0x4, UPT ;  /* 0x000000040400788c */ /* 0x000fe2000bf05270 */
[----:B------:R-:W-:Y:S01]  /*66d0*/  BAR.SYNC.DEFER_BLOCKING 0x1, 0x80 ;  /* 0x0042000000007b1d */ /* 0x000fe20000010000 */
[C---:B------:R-:W-:Y:S02]  /*66e0*/  ISETP.NE.AND P0, PT, R35.reuse, 0x2, PT ;  /* 0x000000022300780c */ /* 0x040fe40003f05270 */
[----:B------:R-:W-:Y:S02]  /*66f0*/  USEL UR39, UR4, URZ, UP0 ;  /* 0x000000ff04277287 */ /* 0x000fe40008000000 */
[----:B------:R-:W-:Y:S02]  /*6700*/  SEL R3, RZ, 0x1, P0 ;  /* 0x00000001ff037807 */ /* 0x000fe40000000000 */
[----:B------:R-:W-:Y:S02]  /*6710*/  SEL R35, R35, RZ, P0 ;  /* 0x000000ff23237207 */ /* 0x000fe40000000000 */
[----:B------:R-:W-:Y:S01]  /*6720*/  UIADD3 UR49, UPT, UPT, UR38, UR5, URZ ;  /* 0x0000000526317290 */ /* 0x000fe2000fffe0ff */
[----:B------:R-:W-:Y:S01]  /*6730*/  LOP3.LUT R32, R32, R3, RZ, 0x3c, !PT ;  /* 0x0000000320207212 */ /* 0x000fe200078e3cff */
[----:B------:R-:W-:Y:S02]  /*6740*/  USEL UR5, URZ, 0x1, UP0 ;  /* 0x00000001ff057887 */ /* 0x000fe40008000000 */
[----:B------:R-:W-:Y:S04]  /*6750*/  UIADD3 UR48, UPT, UPT, UR37, UR6, URZ ;  /* 0x0000000625307290 */ /* 0x000fe8000fffe0ff */
[----:B------:R-:W-:Y:S01]  /*6760*/  LOP3.LUT R33, R33, UR5, RZ, 0x3c, !PT ;  /* 0x0000000521217c12 */ /* 0x000fe2000f8e3cff */
[----:B------:R-:W-:Y:S01]  /*6770*/  UMOV UR36, UR60 ;  /* 0x0000003c00247c82 */ /* 0x000fe20008000000 */
[----:B------:R-:W-:Y:S06]  /*6780*/  BRA.U UP1, `(.L_x_104) ;  /* 0xffffffed01487547 */ /* 0x000fec000b83ffff */
[----:B------:R-:W-:Y:S05]  /*6790*/  EXIT ;  /* 0x000000000000794d */ /* 0x000fea0003800000 */
.L_x_25:
[----:B---3--:R3:W4:Y:S02]  /*67a0*/  SYNCS.PHASECHK.TRANS64.TRYWAIT P0, [R3+URZ+0x140], R2 ;  /* 0x00014002030075a7 */ /* 0x00872400080011ff */
[----:B----4-:R-:W-:Y:S05]  /*67b0*/  @!P0 NANOSLEEP.SYNCS 0x989680 ;  /* 0x009896800000895d */ /* 0x010fea0003900000 */
[----:B------:R-:W4:Y:S02]  /*67c0*/  @!P0 SYNCS.PHASECHK.TRANS64 P0, [R3+URZ+0x140], R2 ;  /* 0x00014002030085a7 */ /* 0x000f2400080010ff */
[----:B----4-:R-:W-:Y:S05]  /*67d0*/  @!P0 BRA `(.L_x_25) ;  /* 0xfffffffc00f08947 */ /* 0x010fea000383ffff */
[----:B------:R-:W-:Y:S05]  /*67e0*/  BRA `(.L_x_105) ;  /* 0xffffffb0004c7947 */ /* 0x000fea000383ffff */
.L_x_28:
[----:B--2---:R-:W-:-:S07]  /*67f0*/  MOV R0, UR33 ;  /* 0x0000002100007c02 */ /* 0x004fce0008000f00 */
.L_x_106:
[----:B--2---:R2:W3:Y:S02]  /*6800*/  SYNCS.PHASECHK.TRANS64.TRYWAIT P0, [R0+URZ+0x58], R3 ;  /* 0x00005803000075a7 */ /* 0x0044e400080011ff */
[----:B---3--:R-:W-:Y:S05]  /*6810*/  @!P0 NANOSLEEP.SYNCS 0x989680 ;  /* 0x009896800000895d */ /* 0x008fea0003900000 */
[----:B------:R-:W3:Y:S02]  /*6820*/  @!P0 SYNCS.PHASECHK.TRANS64 P0, [R0+URZ+0x58], R3 ;  /* 0x00005803000085a7 */ /* 0x000ee400080010ff */
[----:B---3--:R-:W-:Y:S05]  /*6830*/  @!P0 BRA `(.L_x_106) ;  /* 0xfffffffc00f08947 */ /* 0x008fea000383ffff */
[----:B------:R-:W-:Y:S05]  /*6840*/  BRA `(.L_x_27) ;  /* 0xffffffb000947947 */ /* 0x000fea000383ffff */
.L_x_35:
[----:B-1----:R-:W-:-:S07]  /*6850*/  MOV R0, UR33 ;  /* 0x0000002100007c02 */ /* 0x002fce0008000f00 */
.L_x_107:
[----:B-1----:R1:W2:Y:S02]  /*6860*/  SYNCS.PHASECHK.TRANS64.TRYWAIT P0, [R0+URZ+0x58], R3 ;  /* 0x00005803000075a7 */ /* 0x0022a400080011ff */
[----:B--2---:R-:W-:Y:S05]  /*6870*/  @!P0 NANOSLEEP.SYNCS 0x989680 ;  /* 0x009896800000895d */ /* 0x004fea0003900000 */
[----:B------:R-:W2:Y:S02]  /*6880*/  @!P0 SYNCS.PHASECHK.TRANS64 P0, [R0+URZ+0x58], R3 ;  /* 0x00005803000085a7 */ /* 0x000ea400080010ff */
[----:B--2---:R-:W-:Y:S05]  /*6890*/  @!P0 BRA `(.L_x_107) ;  /* 0xfffffffc00f08947 */ /* 0x004fea000383ffff */
[----:B------:R-:W-:Y:S05]  /*68a0*/  BRA `(.L_x_34) ;  /* 0xffffffb400847947 */ /* 0x000fea000383ffff */
.L_x_40:
[----:B-1----:R1:W2:Y:S02]  /*68b0*/  SYNCS.PHASECHK.TRANS64.TRYWAIT P0, [R3+URZ+0xd0], R0 ;  /* 0x0000d000030075a7 */ /* 0x0022a400080011ff */
[----:B--2---:R-:W-:Y:S05]  /*68c0*/  @!P0 NANOSLEEP.SYNCS 0x989680 ;  /* 0x009896800000895d */ /* 0x004fea0003900000 */
[----:B------:R-:W2:Y:S02]  /*68d0*/  @!P0 SYNCS.PHASECHK.TRANS64 P0, [R3+URZ+0xd0], R0 ;  /* 0x0000d000030085a7 */ /* 0x000ea400080010ff */
[----:B--2---:R-:W-:Y:S05]  /*68e0*/  @!P0 BRA `(.L_x_40) ;  /* 0xfffffffc00f08947 */ /* 0x004fea000383ffff */
[----:B------:R-:W-:Y:S05]  /*68f0*/  BRA `(.L_x_108) ;  /* 0xffffffb800547947 */ /* 0x000fea000383ffff */
.L_x_44:
[----:B-1----:R-:W-:-:S07]  /*6900*/  MOV R0, UR4 ;  /* 0x0000000400007c02 */ /* 0x002fce0008000f00 */
.L_x_109:
[----:B-1----:R1:W2:Y:S02]  /*6910*/  SYNCS.PHASECHK.TRANS64.TRYWAIT P0, [R0+URZ], R3 ;  /* 0x00000003000075a7 */ /* 0x0022a400080011ff */
[----:B--2---:R-:W-:Y:S05]  /*6920*/  @!P0 NANOSLEEP.SYNCS 0x989680 ;  /* 0x009896800000895d */ /* 0x004fea0003900000 */
[----:B------:R-:W2:Y:S02]  /*6930*/  @!P0 SYNCS.PHASECHK.TRANS64 P0, [R0+URZ], R3 ;  /* 0x00000003000085a7 */ /* 0x000ea400080010ff */
[----:B--2---:R-:W-:Y:S05]  /*6940*/  @!P0 BRA `(.L_x_109) ;  /* 0xfffffffc00f08947 */ /* 0x004fea000383ffff */
[----:B------:R-:W-:Y:S05]  /*6950*/  BRA `(.L_x_110) ;  /* 0xffffffc000007947 */ /* 0x000fea000383ffff */
.L_x_45:
[----:B------:R-:W-:-:S07]  /*6960*/  MOV R0, UR5 ;  /* 0x0000000500007c02 */ /* 0x000fce0008000f00 */
.L_x_111:
[----:B-1----:R1:W2:Y:S02]  /*6970*/  SYNCS.PHASECHK.TRANS64.TRYWAIT P0, [R0+URZ], R3 ;  /* 0x00000003000075a7 */ /* 0x0022a400080011ff */
[----:B--2---:R-:W-:Y:S05]  /*6980*/  @!P0 NANOSLEEP.SYNCS 0x989680 ;  /* 0x009896800000895d */ /* 0x004fea0003900000 */
[----:B------:R-:W2:Y:S02]  /*6990*/  @!P0 SYNCS.PHASECHK.TRANS64 P0, [R0+URZ], R3 ;  /* 0x00000003000085a7 */ /* 0x000ea400080010ff */
[----:B--2---:R-:W-:Y:S05]  /*69a0*/  @!P0 BRA `(.L_x_111) ;  /* 0xfffffffc00f08947 */ /* 0x004fea000383ffff */
[----:B------:R-:W-:Y:S05]  /*69b0*/  BRA `(.L_x_112) ;  /* 0xffffffc0000c7947 */ /* 0x000fea000383ffff */
.L_x_46:
[----:B------:R-:W-:-:S07]  /*69c0*/  MOV R0, UR5 ;  /* 0x0000000500007c02 */ /* 0x000fce0008000f00 */
.L_x_113:
[----:B-1----:R1:W2:Y:S02]  /*69d0*/  SYNCS.PHASECHK.TRANS64.TRYWAIT P0, [R0+URZ], R3 ;  /* 0x00000003000075a7 */ /* 0x0022a400080011ff */
[----:B--2---:R-:W-:Y:S05]  /*69e0*/  @!P0 NANOSLEEP.SYNCS 0x989680 ;  /* 0x009896800000895d */ /* 0x004fea0003900000 */
[----:B------:R-:W2:Y:S02]  /*69f0*/  @!P0 SYNCS.PHASECHK.TRANS64 P0, [R0+URZ], R3 ;  /* 0x00000003000085a7 */ /* 0x000ea400080010ff */
[----:B--2---:R-:W-:Y:S05]  /*6a00*/  @!P0 BRA `(.L_x_113) ;  /* 0xfffffffc00f08947 */ /* 0x004fea000383ffff */
[----:B------:R-:W-:Y:S05]  /*6a10*/  BRA `(.L_x_114) ;  /* 0xffffffc000187947 */ /* 0x000fea000383ffff */
.L_x_47:
[----:B------:R-:W-:-:S07]  /*6a20*/  MOV R0, UR5 ;  /* 0x0000000500007c02 */ /* 0x000fce0008000f00 */
.L_x_115:
[----:B-1----:R1:W2:Y:S02]  /*6a30*/  SYNCS.PHASECHK.TRANS64.TRYWAIT P0, [R0+URZ], R3 ;  /* 0x00000003000075a7 */ /* 0x0022a400080011ff */
[----:B--2---:R-:W-:Y:S05]  /*6a40*/  @!P0 NANOSLEEP.SYNCS 0x989680 ;  /* 0x009896800000895d */ /* 0x004fea0003900000 */
[----:B------:R-:W2:Y:S02]  /*6a50*/  @!P0 SYNCS.PHASECHK.TRANS64 P0, [R0+URZ], R3 ;  /* 0x00000003000085a7 */ /* 0x000ea400080010ff */
[----:B--2---:R-:W-:Y:S05]  /*6a60*/  @!P0 BRA `(.L_x_115) ;  /* 0xfffffffc00f08947 */ /* 0x004fea000383ffff */
[----:B------:R-:W-:Y:S05]  /*6a70*/  BRA `(.L_x_116) ;  /* 0xffffffc000247947 */ /* 0x000fea000383ffff */
.L_x_48:
[----:B------:R-:W-:-:S07]  /*6a80*/  MOV R0, UR5 ;  /* 0x0000000500007c02 */ /* 0x000fce0008000f00 */
.L_x_117:
[----:B-1----:R1:W2:Y:S02]  /*6a90*/  SYNCS.PHASECHK.TRANS64.TRYWAIT P0, [R0+URZ], R3 ;  /* 0x00000003000075a7 */ /* 0x0022a400080011ff */
[----:B--2---:R-:W-:Y:S05]  /*6aa0*/  @!P0 NANOSLEEP.SYNCS 0x989680 ;  /* 0x009896800000895d */ /* 0x004fea0003900000 */
[----:B------:R-:W2:Y:S02]  /*6ab0*/  @!P0 SYNCS.PHASECHK.TRANS64 P0, [R0+URZ], R3 ;  /* 0x00000003000085a7 */ /* 0x000ea400080010ff */
[----:B--2---:R-:W-:Y:S05]  /*6ac0*/  @!P0 BRA `(.L_x_117) ;  /* 0xfffffffc00f08947 */ /* 0x004fea000383ffff */
[----:B------:R-:W-:Y:S05]  /*6ad0*/  BRA `(.L_x_118) ;  /* 0xffffffc000307947 */ /* 0x000fea000383ffff */
.L_x_49:
[----:B------:R-:W-:-:S07]  /*6ae0*/  MOV R0, UR5 ;  /* 0x0000000500007c02 */ /* 0x000fce0008000f00 */
.L_x_119:
[----:B-1----:R1:W2:Y:S02]  /*6af0*/  SYNCS.PHASECHK.TRANS64.TRYWAIT P0, [R0+URZ], R3 ;  /* 0x00000003000075a7 */ /* 0x0022a400080011ff */
[----:B--2---:R-:W-:Y:S05]  /*6b00*/  @!P0 NANOSLEEP.SYNCS 0x989680 ;  /* 0x009896800000895d */ /* 0x004fea0003900000 */
[----:B------:R-:W2:Y:S02]  /*6b10*/  @!P0 SYNCS.PHASECHK.TRANS64 P0, [R0+URZ], R3 ;  /* 0x00000003000085a7 */ /* 0x000ea400080010ff */
[----:B--2---:R-:W-:Y:S05]  /*6b20*/  @!P0 BRA `(.L_x_119) ;  /* 0xfffffffc00f08947 */ /* 0x004fea000383ffff */
[----:B------:R-:W-:Y:S05]  /*6b30*/  BRA `(.L_x_120) ;  /* 0xffffffc0003c7947 */ /* 0x000fea000383ffff */
.L_x_50:
[----:B------:R-:W-:-:S07]  /*6b40*/  MOV R0, UR5 ;  /* 0x0000000500007c02 */ /* 0x000fce0008000f00 */
.L_x_121:
[----:B-1----:R1:W2:Y:S02]  /*6b50*/  SYNCS.PHASECHK.TRANS64.TRYWAIT P0, [R0+URZ], R3 ;  /* 0x00000003000075a7 */ /* 0x0022a400080011ff */
[----:B--2---:R-:W-:Y:S05]  /*6b60*/  @!P0 NANOSLEEP.SYNCS 0x989680 ;  /* 0x009896800000895d */ /* 0x004fea0003900000 */
[----:B------:R-:W2:Y:S02]  /*6b70*/  @!P0 SYNCS.PHASECHK.TRANS64 P0, [R0+URZ], R3 ;  /* 0x00000003000085a7 */ /* 0x000ea400080010ff */
[----:B--2---:R-:W-:Y:S05]  /*6b80*/  @!P0 BRA `(.L_x_121) ;  /* 0xfffffffc00f08947 */ /* 0x004fea000383ffff */
[----:B------:R-:W-:Y:S05]  /*6b90*/  BRA `(.L_x_122) ;  /* 0xffffffc000487947 */ /* 0x000fea000383ffff */
.L_x_51:
[----:B------:R-:W-:-:S07]  /*6ba0*/  MOV R0, UR5 ;  /* 0x0000000500007c02 */ /* 0x000fce0008000f00 */
.L_x_123:
[----:B-1----:R1:W2:Y:S02]  /*6bb0*/  SYNCS.PHASECHK.TRANS64.TRYWAIT P0, [R0+URZ], R3 ;  /* 0x00000003000075a7 */ /* 0x0022a400080011ff */
[----:B--2---:R-:W-:Y:S05]  /*6bc0*/  @!P0 NANOSLEEP.SYNCS 0x989680 ;  /* 0x009896800000895d */ /* 0x004fea0003900000 */
[----:B------:R-:W2:Y:S02]  /*6bd0*/  @!P0 SYNCS.PHASECHK.TRANS64 P0, [R0+URZ], R3 ;  /* 0x00000003000085a7 */ /* 0x000ea400080010ff */
[----:B--2---:R-:W-:Y:S05]  /*6be0*/  @!P0 BRA `(.L_x_123) ;  /* 0xfffffffc00f08947 */ /* 0x004fea000383ffff */
[----:B------:R-:W-:Y:S05]  /*6bf0*/  BRA `(.L_x_124) ;  /* 0xffffffc000547947 */ /* 0x000fea000383ffff */
.L_x_52:
[----:B------:R-:W-:-:S07]  /*6c00*/  MOV R0, UR5 ;  /* 0x0000000500007c02 */ /* 0x000fce0008000f00 */
.L_x_125:
[----:B-1----:R1:W2:Y:S02]  /*6c10*/  SYNCS.PHASECHK.TRANS64.TRYWAIT P0, [R0+URZ], R3 ;  /* 0x00000003000075a7 */ /* 0x0022a400080011ff */
[----:B--2---:R-:W-:Y:S05]  /*6c20*/  @!P0 NANOSLEEP.SYNCS 0x989680 ;  /* 0x009896800000895d */ /* 0x004fea0003900000 */
[----:B------:R-:W2:Y:S02]  /*6c30*/  @!P0 SYNCS.PHASECHK.TRANS64 P0, [R0+URZ], R3 ;  /* 0x00000003000085a7 */ /* 0x000ea400080010ff */
[----:B--2---:R-:W-:Y:S05]  /*6c40*/  @!P0 BRA `(.L_x_125) ;  /* 0xfffffffc00f08947 */ /* 0x004fea000383ffff */
[----:B------:R-:W-:Y:S05]  /*6c50*/  BRA `(.L_x_126) ;  /* 0xffffffc000607947 */ /* 0x000fea000383ffff */
.L_x_53:
[----:B------:R-:W-:-:S07]  /*6c60*/  MOV R0, UR5 ;  /* 0x0000000500007c02 */ /* 0x000fce0008000f00 */
.L_x_127:
[----:B-1----:R1:W2:Y:S02]  /*6c70*/  SYNCS.PHASECHK.TRANS64.TRYWAIT P0, [R0+URZ], R3 ;  /* 0x00000003000075a7 */ /* 0x0022a400080011ff */
[----:B--2---:R-:W-:Y:S05]  /*6c80*/  @!P0 NANOSLEEP.SYNCS 0x989680 ;  /* 0x009896800000895d */ /* 0x004fea0003900000 */
[----:B------:R-:W2:Y:S02]  /*6c90*/  @!P0 SYNCS.PHASECHK.TRANS64 P0, [R0+URZ], R3 ;  /* 0x00000003000085a7 */ /* 0x000ea400080010ff */
[----:B--2---:R-:W-:Y:S05]  /*6ca0*/  @!P0 BRA `(.L_x_127) ;  /* 0xfffffffc00f08947 */ /* 0x004fea000383ffff */
[----:B------:R-:W-:Y:S05]  /*6cb0*/  BRA `(.L_x_128) ;  /* 0xffffffc0006c7947 */ /* 0x000fea000383ffff */
.L_x_56:
[----:B--2---:R2:W3:Y:S02]  /*6cc0*/  SYNCS.PHASECHK.TRANS64.TRYWAIT P0, [R2+URZ+0x130], R5 ;  /* 0x00013005020075a7 */ /* 0x0044e400080011ff */
[----:B---3--:R-:W-:Y:S05]  /*6cd0*/  @!P0 NANOSLEEP.SYNCS 0x989680 ;  /* 0x009896800000895d */ /* 0x008fea0003900000 */
[----:B------:R-:W3:Y:S02]  /*6ce0*/  @!P0 SYNCS.PHASECHK.TRANS64 P0, [R2+URZ+0x130], R5 ;  /* 0x00013005020085a7 */ /* 0x000ee400080010ff */
[----:B---3--:R-:W-:Y:S05]  /*6cf0*/  @!P0 BRA `(.L_x_56) ;  /* 0xfffffffc00f08947 */ /* 0x008fea000383ffff */
[----:B------:R-:W-:Y:S05]  /*6d00*/  BRA `(.L_x_129) ;  /* 0xffffffc000c87947 */ /* 0x000fea000383ffff */
.L_x_57:
[----:B------:R-:W-:-:S07]  /*6d10*/  MOV R2, UR4 ;  /* 0x0000000400027c02 */ /* 0x000fce0008000f00 */
.L_x_130:
[----:B--2---:R2:W3:Y:S02]  /*6d20*/  SYNCS.PHASECHK.TRANS64.TRYWAIT P0, [R2+URZ+0xe0], R5 ;  /* 0x0000e005020075a7 */ /* 0x0044e400080011ff */
[----:B---3--:R-:W-:Y:S05]  /*6d30*/  @!P0 NANOSLEEP.SYNCS 0x989680 ;  /* 0x009896800000895d */ /* 0x008fea0003900000 */
[----:B------:R-:W3:Y:S02]  /*6d40*/  @!P0 SYNCS.PHASECHK.TRANS64 P0, [R2+URZ+0xe0], R5 ;  /* 0x0000e005020085a7 */ /* 0x000ee400080010ff */
[----:B---3--:R-:W-:Y:S05]  /*6d50*/  @!P0 BRA `(.L_x_130) ;  /* 0xfffffffc00f08947 */ /* 0x008fea000383ffff */
[----:B------:R-:W-:Y:S05]  /*6d60*/  BRA `(.L_x_131) ;  /* 0xffffffc000d87947 */ /* 0x000fea000383ffff */
.L_x_58:
[----:B--2---:R2:W3:Y:S02]  /*6d70*/  SYNCS.PHASECHK.TRANS64.TRYWAIT P1, [R2+URZ+0xd0], R5 ;  /* 0x0000d005020075a7 */ /* 0x0044e400080211ff */
[----:B---3--:R-:W-:Y:S05]  /*6d80*/  @!P1 NANOSLEEP.SYNCS 0x989680 ;  /* 0x009896800000995d */ /* 0x008fea0003900000 */
[----:B------:R-:W3:Y:S02]  /*6d90*/  @!P1 SYNCS.PHASECHK.TRANS64 P1, [R2+URZ+0xd0], R5 ;  /* 0x0000d005020095a7 */ /* 0x000ee400080210ff */
[----:B---3--:R-:W-:Y:S05]  /*6da0*/  @!P1 BRA `(.L_x_58) ;  /* 0xfffffffc00f09947 */ /* 0x008fea000383ffff */
[----:B------:R-:W-:Y:S05]  /*6db0*/  BRA `(.L_x_132) ;  /* 0xffffffc400087947 */ /* 0x000fea000383ffff */
.L_x_61:
[----:B------:R-:W-:-:S07]  /*6dc0*/  MOV R0, UR4 ;  /* 0x0000000400007c02 */ /* 0x000fce0008000f00 */
.L_x_133:
[----:B--2---:R2:W3:Y:S02]  /*6dd0*/  SYNCS.PHASECHK.TRANS64.TRYWAIT P0, [R0+URZ+0xe0], R3 ;  /* 0x0000e003000075a7 */ /* 0x0044e400080011ff */
[----:B---3--:R-:W-:Y:S05]  /*6de0*/  @!P0 NANOSLEEP.SYNCS 0x989680 ;  /* 0x009896800000895d */ /* 0x008fea0003900000 */
[----:B------:R-:W3:Y:S02]  /*6df0*/  @!P0 SYNCS.PHASECHK.TRANS64 P0, [R0+URZ+0xe0], R3 ;  /* 0x0000e003000085a7 */ /* 0x000ee400080010ff */
[----:B---3--:R-:W-:Y:S05]  /*6e00*/  @!P0 BRA `(.L_x_133) ;  /* 0xfffffffc00f08947 */ /* 0x008fea000383ffff */
[----:B------:R-:W-:Y:S05]  /*6e10*/  BRA `(.L_x_60) ;  /* 0xffffffc4005c7947 */ /* 0x000fea000383ffff */
.L_x_68:
[----:B-1----:R1:W2:Y:S02]  /*6e20*/  SYNCS.PHASECHK.TRANS64.TRYWAIT P1, [R0+URZ+0xd0], R5 ;  /* 0x0000d005000075a7 */ /* 0x0022a400080211ff */
[----:B--2---:R-:W-:Y:S05]  /*6e30*/  @!P1 NANOSLEEP.SYNCS 0x989680 ;  /* 0x009896800000995d */ /* 0x004fea0003900000 */
[----:B------:R-:W2:Y:S02]  /*6e40*/  @!P1 SYNCS.PHASECHK.TRANS64 P1, [R0+URZ+0xd0], R5 ;  /* 0x0000d005000095a7 */ /* 0x000ea400080210ff */
[----:B--2---:R-:W-:Y:S05]  /*6e50*/  @!P1 BRA `(.L_x_68) ;  /* 0xfffffffc00f09947 */ /* 0x004fea000383ffff */
[----:B------:R-:W-:Y:S05]  /*6e60*/  BRA `(.L_x_134) ;  /* 0xffffffc800f07947 */ /* 0x000fea000383ffff */
.L_x_69:
[----:B------:R-:W-:-:S07]  /*6e70*/  MOV R3, UR46 ;  /* 0x0000002e00037c02 */ /* 0x000fce0008000f00 */
.L_x_135:
[----:B-1----:R1:W2:Y:S02]  /*6e80*/  SYNCS.PHASECHK.TRANS64.TRYWAIT P0, [R3+URZ+0x110], R0 ;  /* 0x00011000030075a7 */ /* 0x0022a400080011ff */
[----:B--2---:R-:W-:Y:S05]  /*6e90*/  @!P0 NANOSLEEP.SYNCS 0x989680 ;  /* 0x009896800000895d */ /* 0x004fea0003900000 */
[----:B------:R-:W2:Y:S02]  /*6ea0*/  @!P0 SYNCS.PHASECHK.TRANS64 P0, [R3+URZ+0x110], R0 ;  /* 0x00011000030085a7 */ /* 0x000ea400080010ff */
[----:B--2---:R-:W-:Y:S05]  /*6eb0*/  @!P0 BRA `(.L_x_135) ;  /* 0xfffffffc00f08947 */ /* 0x004fea000383ffff */
[----:B------:R-:W-:Y:S05]  /*6ec0*/  BRA `(.L_x_136) ;  /* 0xffffffcc00407947 */ /* 0x000fea000383ffff */
.L_x_72:
[----:B------:R-:W-:Y:S07]  /*6ed0*/  MOV R0, UR7 ;  /* 0x0000000700007c02 */ /* 0x000fee0008000f00 */
.L_x_137:
[----:B-1----:R1:W2:Y:S02]  /*6ee0*/  SYNCS.PHASECHK.TRANS64.TRYWAIT P0, [R0+URZ], R3 ;  /* 0x00000003000075a7 */ /* 0x0022a400080011ff */
[----:B--2---:R-:W-:Y:S05]  /*6ef0*/  @!P0 NANOSLEEP.SYNCS 0x989680 ;  /* 0x009896800000895d */ /* 0x004fea0003900000 */
[----:B------:R-:W2:Y:S02]  /*6f00*/  @!P0 SYNCS.PHASECHK.TRANS64 P0, [R0+URZ], R3 ;  /* 0x00000003000085a7 */ /* 0x000ea400080010ff */
[----:B--2---:R-:W-:Y:S05]  /*6f10*/  @!P0 BRA `(.L_x_137) ;  /* 0xfffffffc00f08947 */ /* 0x004fea000383ffff */
[----:B------:R-:W-:Y:S05]  /*6f20*/  BRA `(.L_x_71) ;  /* 0xffffffcc005c7947 */ /* 0x000fea000383ffff */
.L_x_75:
[----:B------:R-:W-:-:S07]  /*6f30*/  MOV R0, UR4 ;  /* 0x0000000400007c02 */ /* 0x000fce0008000f00 */
.L_x_138:
[----:B--2---:R2:W4:Y:S02]  /*6f40*/  SYNCS.PHASECHK.TRANS64.TRYWAIT P0, [R0+URZ], R3 ;  /* 0x00000003000075a7 */ /* 0x00452400080011ff */
[----:B----4-:R-:W-:Y:S05]  /*6f50*/  @!P0 NANOSLEEP.SYNCS 0x989680 ;  /* 0x009896800000895d */ /* 0x010fea0003900000 */
[----:B------:R-:W4:Y:S02]  /*6f60*/  @!P0 SYNCS.PHASECHK.TRANS64 P0, [R0+URZ], R3 ;  /* 0x00000003000085a7 */ /* 0x000f2400080010ff */
[----:B----4-:R-:W-:Y:S05]  /*6f70*/  @!P0 BRA `(.L_x_138) ;  /* 0xfffffffc00f08947 */ /* 0x010fea000383ffff */
[----:B------:R-:W-:Y:S05]  /*6f80*/  BRA `(.L_x_139) ;  /* 0xffffffd000887947 */ /* 0x000fea000383ffff */
.L_x_76:
[----:B------:R-:W-:-:S07]  /*6f90*/  MOV R0, UR5 ;  /* 0x0000000500007c02 */ /* 0x000fce0008000f00 */
.L_x_140:
[----:B-1----:R1:W2:Y:S02]  /*6fa0*/  SYNCS.PHASECHK.TRANS64.TRYWAIT P0, [R0+URZ], R3 ;  /* 0x00000003000075a7 */ /* 0x0022a400080011ff */
[----:B--2---:R-:W-:Y:S05]  /*6fb0*/  @!P0 NANOSLEEP.SYNCS 0x989680 ;  /* 0x009896800000895d */ /* 0x004fea0003900000 */
[----:B------:R-:W2:Y:S02]  /*6fc0*/  @!P0 SYNCS.PHASECHK.TRANS64 P0, [R0+URZ], R3 ;  /* 0x00000003000085a7 */ /* 0x000ea400080010ff */
[----:B--2---:R-:W-:Y:S05]  /*6fd0*/  @!P0 BRA `(.L_x_140) ;  /* 0xfffffffc00f08947 */ /* 0x004fea000383ffff */
[----:B------:R-:W-:Y:S05]  /*6fe0*/  BRA `(.L_x_141) ;  /* 0xffffffd000947947 */ /* 0x000fea000383ffff */
.L_x_77:
[----:B------:R-:W-:-:S07]  /*6ff0*/  MOV R0, UR5 ;  /* 0x0000000500007c02 */ /* 0x000fce0008000f00 */
.L_x_142:
[----:B-1----:R1:W2:Y:S02]  /*7000*/  SYNCS.PHASECHK.TRANS64.TRYWAIT P0, [R0+URZ], R3 ;  /* 0x00000003000075a7 */ /* 0x0022a400080011ff */
[----:B--2---:R-:W-:Y:S05]  /*7010*/  @!P0 NANOSLEEP.SYNCS 0x989680 ;  /* 0x009896800000895d */ /* 0x004fea0003900000 */
[----:B------:R-:W2:Y:S02]  /*7020*/  @!P0 SYNCS.PHASECHK.TRANS64 P0, [R0+URZ], R3 ;  /* 0x00000003000085a7 */ /* 0x000ea400080010ff */
[----:B--2---:R-:W-:Y:S05]  /*7030*/  @!P0 BRA `(.L_x_142) ;  /* 0xfffffffc00f08947 */ /* 0x004fea000383ffff */
[----:B------:R-:W-:Y:S05]  /*7040*/  BRA `(.L_x_143) ;  /* 0xffffffd000a07947 */ /* 0x000fea000383ffff */
.L_x_78:
[----:B------:R-:W-:-:S07]  /*7050*/  MOV R0, UR4 ;  /* 0x0000000400007c02 */ /* 0x000fce0008000f00 */
.L_x_144:
[----:B-1----:R1:W2:Y:S02]  /*7060*/  SYNCS.PHASECHK.TRANS64.TRYWAIT P0, [R0+URZ], R3 ;  /* 0x00000003000075a7 */ /* 0x0022a400080011ff */
[----:B--2---:R-:W-:Y:S05]  /*7070*/  @!P0 NANOSLEEP.SYNCS 0x989680 ;  /* 0x009896800000895d */ /* 0x004fea0003900000 */
[----:B------:R-:W2:Y:S02]  /*7080*/  @!P0 SYNCS.PHASECHK.TRANS64 P0, [R0+URZ], R3 ;  /* 0x00000003000085a7 */ /* 0x000ea400080010ff */
[----:B--2---:R-:W-:Y:S05]  /*7090*/  @!P0 BRA `(.L_x_144) ;  /* 0xfffffffc00f08947 */ /* 0x004fea000383ffff */
[----:B------:R-:W-:Y:S05]  /*70a0*/  BRA `(.L_x_145) ;  /* 0xffffffd000ac7947 */ /* 0x000fea000383ffff */
.L_x_83:
[----:B--2---:R2:W3:Y:S02]  /*70b0*/  SYNCS.PHASECHK.TRANS64.TRYWAIT P0, [R3+URZ+0xd0], R0 ;  /* 0x0000d000030075a7 */ /* 0x0044e400080011ff */
[----:B---3--:R-:W-:Y:S05]  /*70c0*/  @!P0 NANOSLEEP.SYNCS 0x989680 ;  /* 0x009896800000895d */ /* 0x008fea0003900000 */
[----:B------:R-:W3:Y:S02]  /*70d0*/  @!P0 SYNCS.PHASECHK.TRANS64 P0, [R3+URZ+0xd0], R0 ;  /* 0x0000d000030085a7 */ /* 0x000ee400080010ff */
[----:B---3--:R-:W-:Y:S05]  /*70e0*/  @!P0 BRA `(.L_x_83) ;  /* 0xfffffffc00f08947 */ /* 0x008fea000383ffff */
[----:B------:R-:W-:Y:S05]  /*70f0*/  BRA `(.L_x_146) ;  /* 0xffffffd400d47947 */ /* 0x000fea000383ffff */
.L_x_86:
[----:B------:R-:W-:Y:S07]  /*7100*/  MOV R0, UR17 ;  /* 0x0000001100007c02 */ /* 0x000fee0008000f00 */
.L_x_147:
[----:B--2---:R2:W3:Y:S02]  /*7110*/  SYNCS.PHASECHK.TRANS64.TRYWAIT P1, [R0+URZ+0xc8], R3 ;  /* 0x0000c803000075a7 */ /* 0x0044e400080211ff */
[----:B---3--:R-:W-:Y:S05]  /*7120*/  @!P1 NANOSLEEP.SYNCS 0x989680 ;  /* 0x009896800000995d */ /* 0x008fea0003900000 */
[----:B------:R-:W3:Y:S02]  /*7130*/  @!P1 SYNCS.PHASECHK.TRANS64 P1, [R0+URZ+0xc8], R3 ;  /* 0x0000c803000095a7 */ /* 0x000ee400080210ff */
[----:B---3--:R-:W-:Y:S05]  /*7140*/  @!P1 BRA `(.L_x_147) ;  /* 0xfffffffc00f09947 */ /* 0x008fea000383ffff */
[----:B------:R-:W-:Y:S05]  /*7150*/  BRA `(.L_x_85) ;  /* 0xffffffdc00487947 */ /* 0x000fea000383ffff */
.L_x_89:
[----:B--2---:R-:W-:Y:S07]  /*7160*/  MOV R3, UR17 ;  /* 0x0000001100037c02 */ /* 0x004fee0008000f00 */
.L_x_148:
[----:B--2---:R2:W3:Y:S02]  /*7170*/  SYNCS.PHASECHK.TRANS64.TRYWAIT P0, [R3+URZ+0xb8], R2 ;  /* 0x0000b802030075a7 */ /* 0x0044e400080011ff */
[----:B---3--:R-:W-:Y:S05]  /*7180*/  @!P0 NANOSLEEP.SYNCS 0x989680 ;  /* 0x009896800000895d */ /* 0x008fea0003900000 */
[----:B------:R-:W3:Y:S02]  /*7190*/  @!P0 SYNCS.PHASECHK.TRANS64 P0, [R3+URZ+0xb8], R2 ;  /* 0x0000b802030085a7 */ /* 0x000ee400080010ff */
[----:B---3--:R-:W-:Y:S05]  /*71a0*/  @!P0 BRA `(.L_x_148) ;  /* 0xfffffffc00f08947 */ /* 0x008fea000383ffff */
[----:B------:R-:W-:Y:S05]  /*71b0*/  BRA `(.L_x_149) ;  /* 0xffffffdc009c7947 */ /* 0x000fea000383ffff */
.L_x_92:
[----:B-1----:R1:W2:Y:S02]  /*71c0*/  SYNCS.PHASECHK.TRANS64.TRYWAIT P0, [R8+URZ+0xd0], R3 ;  /* 0x0000d003080075a7 */ /* 0x0022a400080011ff */
[----:B--2---:R-:W-:Y:S05]  /*71d0*/  @!P0 NANOSLEEP.SYNCS 0x989680 ;  /* 0x009896800000895d */ /* 0x004fea0003900000 */
[----:B------:R-:W2:Y:S02]  /*71e0*/  @!P0 SYNCS.PHASECHK.TRANS64 P0, [R8+URZ+0xd0], R3 ;  /* 0x0000d003080085a7 */ /* 0x000ea400080010ff */
[----:B--2---:R-:W-:Y:S05]  /*71f0*/  @!P0 BRA `(.L_x_92) ;  /* 0xfffffffc00f08947 */ /* 0x004fea000383ffff */
[----:B------:R-:W-:Y:S05]  /*7200*/  BRA `(.L_x_150) ;  /* 0xffffffe000bc7947 */ /* 0x000fea000383ffff */
.L_x_98:
[----:B------:R-:W-:Y:S07]  /*7210*/  MOV R0, UR47 ;  /* 0x0000002f00007c02 */ /* 0x000fee0008000f00 */
.L_x_151:
[----:B-1----:R1:W2:Y:S02]  /*7220*/  SYNCS.PHASECHK.TRANS64.TRYWAIT P2, [R0+URZ+0xb0], R5 ;  /* 0x0000b005000075a7 */ /* 0x0022a400080411ff */
[----:B--2---:R-:W-:Y:S05]  /*7230*/  @!P2 NANOSLEEP.SYNCS 0x989680 ;  /* 0x009896800000a95d */ /* 0x004fea0003900000 */
[----:B------:R-:W2:Y:S02]  /*7240*/  @!P2 SYNCS.PHASECHK.TRANS64 P2, [R0+URZ+0xb0], R5 ;  /* 0x0000b0050000a5a7 */ /* 0x000ea400080410ff */
[----:B--2---:R-:W-:Y:S05]  /*7250*/  @!P2 BRA `(.L_x_151) ;  /* 0xfffffffc00f0a947 */ /* 0x004fea000383ffff */
[----:B------:R-:W-:Y:S05]  /*7260*/  BRA `(.L_x_97) ;  /* 0xffffffec00547947 */ /* 0x000fea000383ffff */
.L_x_100:
[----:B------:R-:W-:Y:S07]  /*7270*/  MOV R0, UR46 ;  /* 0x0000002e00007c02 */ /* 0x000fee0008000f00 */
.L_x_152:
[----:B------:R1:W1:Y:S02]  /*7280*/  SYNCS.PHASECHK.TRANS64.TRYWAIT P1, [R0+URZ+0xf0], R3 ;  /* 0x0000f003000075a7 */ /* 0x00026400080211ff */
[----:B-1----:R-:W-:Y:S05]  /*7290*/  @!P1 NANOSLEEP.SYNCS 0x989680 ;  /* 0x009896800000995d */ /* 0x002fea0003900000 */
[----:B------:R-:W1:Y:S02]  /*72a0*/  @!P1 SYNCS.PHASECHK.TRANS64 P1, [R0+URZ+0xf0], R3 ;  /* 0x0000f003000095a7 */ /* 0x000e6400080210ff */
[----:B-1----:R-:W-:Y:S05]  /*72b0*/  @!P1 BRA `(.L_x_152) ;  /* 0xfffffffc00f09947 */ /* 0x002fea000383ffff */
[----:B------:R-:W-:Y:S05]  /*72c0*/  BRA `(.L_x_99) ;  /* 0xffffffec00b07947 */ /* 0x000fea000383ffff */
        .weak           $__internal_0_$__cuda_sm10x_tcgen05_guardrail_trap_col_being_dealloced_not_returned_by_alloc
        .type           $__internal_0_$__cuda_sm10x_tcgen05_guardrail_trap_col_being_dealloced_not_returned_by_alloc,@function
        .size           $__internal_0_$__cuda_sm10x_tcgen05_guardrail_trap_col_being_dealloced_not_returned_by_alloc,($__internal_1_$__cuda_sm10x_tcgen05_guardrail_trap_phase_invalid_during_alloc - $__internal_0_$__cuda_sm10x_tcgen05_guardrail_trap_col_being_dealloced_not_returned_by_alloc)
$__internal_0_$__cuda_sm10x_tcgen05_guardrail_trap_col_being_dealloced_not_returned_by_alloc:
[----:B------:R-:W-:Y:S05]  /*72d0*/  BPT.TRAP 0x1 ;  /* 0x000000040000795c */ /* 0x000fea0000300000 */
[----:B------:R-:W-:-:S04]  /*72e0*/  HFMA2 R3, -RZ, RZ, 0, 0 ;  /* 0x00000000ff037431 */ /* 0x000fc800000001ff */
[----:B------:R-:W-:Y:S05]  /*72f0*/  RET.REL.NODEC R2 `(_ZN7cutlass13device_kernelINS_4gemm6kernel13GemmUniversalIN4cute5tupleIJiiiiEEENS1_10collective13CollectiveMmaINS1_35MainloopSm100TmaUmmaWarpSpecializedILi11ELi2ELi4ENS5_IJNS4_1CILi2EEENSA_ILi1EEESC_EEEEENS5_IJNSA_ILi64EEENSA_ILi16EEENSA_ILi256EEEEEENS_12float_e4m3_tENS5_IJlSC_lEEESJ_SK_NS4_8TiledMMAINS4_8MMA_AtomIJNS4_10MMA_TraitsINS4_19SM100_MMA_F8F6F4_SSEJSJ_SJ_fSF_SG_NS4_17integral_constantINS4_4UMMA5MajorELSR_0EEESS_NSP_INSQ_7ScaleInELST_0EEESU_EEEEEENS4_6LayoutINS5_IJSC_SC_SC_EEENS5_IJNSA_ILi0EEESZ_SZ_EEEEENS5_IJNS4_10UnderscoreES12_S12_EEEEENS4_13SM90_TMA_LOADENS4_14ComposedLayoutINS4_7SwizzleILi3ELi4ELi3EEENS4_18smem_ptr_flag_bitsILi8EEENSX_INS5_IJNSA_ILi8EEENSA_ILi128EEEEEENS5_IJS1C_SC_EEEEEEEvNS4_8identityENS4_23SM90_TMA_LOAD_MULTICASTES1G_vS1H_EENS_8epilogue10collective18CollectiveEpilogueINS1K_23Sm100TmaWarpSpecializedILi1ELi1ELi8ELb0ELb0EEEJSI_NS5_IJNSX_ISF_SC_EENSX_ISG_SC_EEEEESJ_SK_SJ_SK_NS1K_6fusion15FusionCallbacksIS1O_NS1S_17LinearCombinationISJ_fSJ_fLNS_15FloatRoundStyleE2EEESI_S1R_JEEENS4_5SM1004TMEM4LOAD25SM100_TMEM_LOAD_16dp32b8xES15_NS16_INS17_ILi0ELi4ELi3EEES1A_NSX_INS5_IJS1B_SG_EEENS5_IJSG_SC_EEEEEEENS4_39AutoVectorizingCopyWithAssumedAlignmentILi128EEENS4_14SM90_TMA_STOREES26_S28_S28_EEEvvEEEEvNT_6ParamsE) ;  /* 0xffffff8c02407950 */ /* 0x000fea0003c3ffff */
        .weak           $__internal_1_$__cuda_sm10x_tcgen05_guardrail_trap_phase_invalid_during_alloc
        .type           $__internal_1_$__cuda_sm10x_tcgen05_guardrail_trap_phase_invalid_during_alloc,@function
        .size           $__internal_1_$__cuda_sm10x_tcgen05_guardrail_trap_phase_invalid_during_alloc,($__internal_2_$__cuda_sm10x_tcgen05_guardrail_trap_unallocated_columns_being_dealloced - $__internal_1_$__cuda_sm10x_tcgen05_guardrail_trap_phase_invalid_during_alloc)
$__internal_1_$__cuda_sm10x_tcgen05_guardrail_trap_phase_invalid_during_alloc:
[----:B------:R-:W-:Y:S05]  /*7300*/  BPT.TRAP 0x1 ;  /* 0x000000040000795c */ /* 0x000fea0000300000 */
[----:B------:R-:W-:-:S04]  /*7310*/  MOV R5, 0x0 ;  /* 0x0000000000057802 */ /* 0x000fc80000000f00 */
[----:B------:R-:W-:Y:S05]  /*7320*/  RET.REL.NODEC R4 `(_ZN7cutlass13device_kernelINS_4gemm6kernel13GemmUniversalIN4cute5tupleIJiiiiEEENS1_10collective13CollectiveMmaINS1_35MainloopSm100TmaUmmaWarpSpecializedILi11ELi2ELi4ENS5_IJNS4_1CILi2EEENSA_ILi1EEESC_EEEEENS5_IJNSA_ILi64EEENSA_ILi16EEENSA_ILi256EEEEEENS_12float_e4m3_tENS5_IJlSC_lEEESJ_SK_NS4_8TiledMMAINS4_8MMA_AtomIJNS4_10MMA_TraitsINS4_19SM100_MMA_F8F6F4_SSEJSJ_SJ_fSF_SG_NS4_17integral_constantINS4_4UMMA5MajorELSR_0EEESS_NSP_INSQ_7ScaleInELST_0EEESU_EEEEEENS4_6LayoutINS5_IJSC_SC_SC_EEENS5_IJNSA_ILi0EEESZ_SZ_EEEEENS5_IJNS4_10UnderscoreES12_S12_EEEEENS4_13SM90_TMA_LOADENS4_14ComposedLayoutINS4_7SwizzleILi3ELi4ELi3EEENS4_18smem_ptr_flag_bitsILi8EEENSX_INS5_IJNSA_ILi8EEENSA_ILi128EEEEEENS5_IJS1C_SC_EEEEEEEvNS4_8identityENS4_23SM90_TMA_LOAD_MULTICASTES1G_vS1H_EENS_8epilogue10collective18CollectiveEpilogueINS1K_23Sm100TmaWarpSpecializedILi1ELi1ELi8ELb0ELb0EEEJSI_NS5_IJNSX_ISF_SC_EENSX_ISG_SC_EEEEESJ_SK_SJ_SK_NS1K_6fusion15FusionCallbacksIS1O_NS1S_17LinearCombinationISJ_fSJ_fLNS_15FloatRoundStyleE2EEESI_S1R_JEEENS4_5SM1004TMEM4LOAD25SM100_TMEM_LOAD_16dp32b8xES15_NS16_INS17_ILi0ELi4ELi3EEES1A_NSX_INS5_IJS1B_SG_EEENS5_IJSG_SC_EEEEEEENS4_39AutoVectorizingCopyWithAssumedAlignmentILi128EEENS4_14SM90_TMA_STOREES26_S28_S28_EEEvvEEEEvNT_6ParamsE) ;  /* 0xffffff8c04347950 */ /* 0x000fea0003c3ffff */
        .weak           $__internal_2_$__cuda_sm10x_tcgen05_guardrail_trap_unallocated_columns_being_dealloced
        .type           $__internal_2_$__cuda_sm10x_tcgen05_guardrail_trap_unallocated_columns_being_dealloced,@function
        .size           $__internal_2_$__cuda_sm10x_tcgen05_guardrail_trap_unallocated_columns_being_dealloced,(.L_x_154 - $__internal_2_$__cuda_sm10x_tcgen05_guardrail_trap_unallocated_columns_being_dealloced)
$__internal_2_$__cuda_sm10x_tcgen05_guardrail_trap_unallocated_columns_being_dealloced:
[----:B------:R-:W-:Y:S05]  /*7330*/  BPT.TRAP 0x1 ;  /* 0x000000040000795c */ /* 0x000fea0000300000 */
[----:B------:R-:W-:-:S04]  /*7340*/  HFMA2 R3, -RZ, RZ, 0, 0 ;  /* 0x00000000ff037431 */ /* 0x000fc800000001ff */
[----:B------:R-:W-:Y:S05]  /*7350*/  RET.REL.NODEC R2 `(_ZN7cutlass13device_kernelINS_4gemm6kernel13GemmUniversalIN4cute5tupleIJiiiiEEENS1_10collective13CollectiveMmaINS1_35MainloopSm100TmaUmmaWarpSpecializedILi11ELi2ELi4ENS5_IJNS4_1CILi2EEENSA_ILi1EEESC_EEEEENS5_IJNSA_ILi64EEENSA_ILi16EEENSA_ILi256EEEEEENS_12float_e4m3_tENS5_IJlSC_lEEESJ_SK_NS4_8TiledMMAINS4_8MMA_AtomIJNS4_10MMA_TraitsINS4_19SM100_MMA_F8F6F4_SSEJSJ_SJ_fSF_SG_NS4_17integral_constantINS4_4UMMA5MajorELSR_0EEESS_NSP_INSQ_7ScaleInELST_0EEESU_EEEEEENS4_6LayoutINS5_IJSC_SC_SC_EEENS5_IJNSA_ILi0EEESZ_SZ_EEEEENS5_IJNS4_10UnderscoreES12_S12_EEEEENS4_13SM90_TMA_LOADENS4_14ComposedLayoutINS4_7SwizzleILi3ELi4ELi3EEENS4_18smem_ptr_flag_bitsILi8EEENSX_INS5_IJNSA_ILi8EEENSA_ILi128EEEEEENS5_IJS1C_SC_EEEEEEEvNS4_8identityENS4_23SM90_TMA_LOAD_MULTICASTES1G_vS1H_EENS_8epilogue10collective18CollectiveEpilogueINS1K_23Sm100TmaWarpSpecializedILi1ELi1ELi8ELb0ELb0EEEJSI_NS5_IJNSX_ISF_SC_EENSX_ISG_SC_EEEEESJ_SK_SJ_SK_NS1K_6fusion15FusionCallbacksIS1O_NS1S_17LinearCombinationISJ_fSJ_fLNS_15FloatRoundStyleE2EEESI_S1R_JEEENS4_5SM1004TMEM4LOAD25SM100_TMEM_LOAD_16dp32b8xES15_NS16_INS17_ILi0ELi4ELi3EEES1A_NSX_INS5_IJS1B_SG_EEENS5_IJSG_SC_EEEEEEENS4_39AutoVectorizingCopyWithAssumedAlignmentILi128EEENS4_14SM90_TMA_STOREES26_S28_S28_EEEvvEEEEvNT_6ParamsE) ;  /* 0xffffff8c02287950 */ /* 0x000fea0003c3ffff */
.L_x_153:
[----:B------:R-:W-:-:S00]  /*7360*/  BRA `(.L_x_153) ;  /* 0xfffffffc00fc7947 */ /* 0x000fc0000383ffff */
[----:B------:R-:W-:-:S00]  /*7370*/  NOP ;  /* 0x0000000000007918 */ /* 0x000fc00000000000 */
        /* <DEDUP_REMOVED lines=8> */
.L_x_154:


//--------------------- .nv.global.init           --------------------------
	.section	.nv.global.init,"aw",@progbits
.nv.global.init:
	.type		$str$26,@object
	.size		$str$26,($str$25 - $str$26)
$str$26:
        /*0000*/ 	.byte	0x2f, 0x74, 0x6d, 0x70, 0x2f, 0x63, 0x75, 0x74, 0x6c, 0x61, 0x73, 0x73, 0x5f, 0x73, 0x77, 0x65
        /*0010*/ 	.byte	0x65, 0x70, 0x5f, 0x73, 0x72, 0x63, 0x2f, 0x69, 0x6e, 0x63, 0x6c, 0x75, 0x64, 0x65, 0x2f, 0x63
        /*0020*/ 	.byte	0x75, 0x74, 0x65, 0x2f, 0x61, 0x74, 0x6f, 0x6d, 0x2f, 0x63, 0x6f, 0x70, 0x79, 0x5f, 0x74, 0x72
        /*0030*/ 	.byte	0x61, 0x69, 0x74, 0x73, 0x5f, 0x73, 0x6d, 0x31, 0x30, 0x30, 0x2e, 0x68, 0x70, 0x70, 0x00
	.type		$str$25,@object
	.size		$str$25,(__unnamed_1 - $str$25)
$str$25:
        /*003f*/ 	.byte	0x28, 0x28, 0x75, 0x69, 0x6e, 0x74, 0x33, 0x32, 0x5f, 0x74, 0x28, 0x74, 0x68, 0x72, 0x65, 0x61
        /*004f*/ 	.byte	0x64, 0x49, 0x64, 0x78, 0x2e, 0x78, 0x29, 0x20, 0x2f, 0x20, 0x33, 0x32, 0x29, 0x20, 0x25, 0x20
        /*005f*/ 	.byte	0x34, 0x29, 0x20, 0x3d, 0x3d, 0x20, 0x28, 0x28, 0x28, 0x74, 0x6d, 0x65, 0x6d, 0x5f, 0x61, 0x64
        /*006f*/ 	.byte	0x64, 0x72, 0x20, 0x3e, 0x3e, 0x20, 0x31, 0x36, 0x29, 0x20, 0x2f, 0x20, 0x33, 0x32, 0x29, 0x20
        /*007f*/ 	.byte	0x25, 0x20, 0x34, 0x29, 0x00
	.type		__unnamed_1,@object
	.size		__unnamed_1,(.L_1 - __unnamed_1)
__unnamed_1:
        /*0084*/ 	.byte	0x63, 0x6f, 0x6e, 0x73, 0x74, 0x65, 0x78, 0x70, 0x72, 0x20, 0x76, 0x6f, 0x69, 0x64, 0x20, 0x63
        /* <DEDUP_REMOVED lines=36> */
        /*02d4*/ 	.byte	0x3c, 0x30, 0x3e, 0x3e, 0x3e, 0x3e, 0x5d, 0x00
.L_1:


//--------------------- .nv.shared._ZN7cutlass13device_kernelINS_4gemm6kernel13GemmUniversalIN4cute5tupleIJiiiiEEENS1_10collective13CollectiveMmaINS1_35MainloopSm100TmaUmmaWarpSpecializedILi11ELi2ELi4ENS5_IJNS4_1CILi2EEENSA_ILi1EEESC_EEEEENS5_IJNSA_ILi64EEENSA_ILi16EEENSA_ILi256EEEEEENS_12float_e4m3_tENS5_IJlSC_lEEESJ_SK_NS4_8TiledMMAINS4_8MMA_AtomIJNS4_10MMA_TraitsINS4_19SM100_MMA_F8F6F4_SSEJSJ_SJ_fSF_SG_NS4_17integral_constantINS4_4UMMA5MajorELSR_0EEESS_NSP_INSQ_7ScaleInELST_0EEESU_EEEEEENS4_6LayoutINS5_IJSC_SC_SC_EEENS5_IJNSA_ILi0EEESZ_SZ_EEEEENS5_IJNS4_10UnderscoreES12_S12_EEEEENS4_13SM90_TMA_LOADENS4_14ComposedLayoutINS4_7SwizzleILi3ELi4ELi3EEENS4_18smem_ptr_flag_bitsILi8EEENSX_INS5_IJNSA_ILi8EEENSA_ILi128EEEEEENS5_IJS1C_SC_EEEEEEEvNS4_8identityENS4_23SM90_TMA_LOAD_MULTICASTES1G_vS1H_EENS_8epilogue10collective18CollectiveEpilogueINS1K_23Sm100TmaWarpSpecializedILi1ELi1ELi8ELb0ELb0EEEJSI_NS5_IJNSX_ISF_SC_EENSX_ISG_SC_EEEEESJ_SK_SJ_SK_NS1K_6fusion15FusionCallbacksIS1O_NS1S_17LinearCombinationISJ_fSJ_fLNS_15FloatRoundStyleE2EEESI_S1R_JEEENS4_5SM1004TMEM4LOAD25SM100_TMEM_LOAD_16dp32b8xES15_NS16_INS17_ILi0ELi4ELi3EEES1A_NSX_INS5_IJS1B_SG_EEENS5_IJSG_SC_EEEEEEENS4_39AutoVectorizingCopyWithAssumedAlignmentILi128EEENS4_14SM90_TMA_STOREES26_S28_S28_EEEvvEEEEvNT_6ParamsE --------------------------
	.section	.nv.shared._ZN7cutlass13device_kernelINS_4gemm6kernel13GemmUniversalIN4cute5tupleIJiiiiEEENS1_10collective13CollectiveMmaINS1_35MainloopSm100TmaUmmaWarpSpecializedILi11ELi2ELi4ENS5_IJNS4_1CILi2EEENSA_ILi1EEESC_EEEEENS5_IJNSA_ILi64EEENSA_ILi16EEENSA_ILi256EEEEEENS_12float_e4m3_tENS5_IJlSC_lEEESJ_SK_NS4_8TiledMMAINS4_8MMA_AtomIJNS4_10MMA_TraitsINS4_19SM100_MMA_F8F6F4_SSEJSJ_SJ_fSF_SG_NS4_17integral_constantINS4_4UMMA5MajorELSR_0EEESS_NSP_INSQ_7ScaleInELST_0EEESU_EEEEEENS4_6LayoutINS5_IJSC_SC_SC_EEENS5_IJNSA_ILi0EEESZ_SZ_EEEEENS5_IJNS4_10UnderscoreES12_S12_EEEEENS4_13SM90_TMA_LOADENS4_14ComposedLayoutINS4_7SwizzleILi3ELi4ELi3EEENS4_18smem_ptr_flag_bitsILi8EEENSX_INS5_IJNSA_ILi8EEENSA_ILi128EEEEEENS5_IJS1C_SC_EEEEEEEvNS4_8identityENS4_23SM90_TMA_LOAD_MULTICASTES1G_vS1H_EENS_8epilogue10collective18CollectiveEpilogueINS1K_23Sm100TmaWarpSpecializedILi1ELi1ELi8ELb0ELb0EEEJSI_NS5_IJNSX_ISF_SC_EENSX_ISG_SC_EEEEESJ_SK_SJ_SK_NS1K_6fusion15FusionCallbacksIS1O_NS1S_17LinearCombinationISJ_fSJ_fLNS_15FloatRoundStyleE2EEESI_S1R_JEEENS4_5SM1004TMEM4LOAD25SM100_TMEM_LOAD_16dp32b8xES15_NS16_INS17_ILi0ELi4ELi3EEES1A_NSX_INS5_IJS1B_SG_EEENS5_IJSG_SC_EEEEEEENS4_39AutoVectorizingCopyWithAssumedAlignmentILi128EEENS4_14SM90_TMA_STOREES26_S28_S28_EEEvvEEEEvNT_6ParamsE,"aw",@nobits
	.sectionflags	@""
	.align	16
	.zero		1024


//--------------------- .nv.shared.reserved.0     --------------------------
	.section	.nv.shared.reserved.0,"aw",@nobits
	.weak		__nv_reservedSMEM_offset_0_alias
	.size		__nv_reservedSMEM_offset_0_alias, 0, 64
	.other		__nv_reservedSMEM_offset_0_alias,@"STO_CUDA_RESERVED_SHARED STV_DEFAULT"
__nv_reservedSMEM_offset_0_alias:
	.zero		0
.nv.shared.reserved.0:
	.zero		64
	.weak		__nv_reservedSMEM_tcgen05_partition
	.type		__nv_reservedSMEM_tcgen05_partition,@object
	.size		__nv_reservedSMEM_tcgen05_partition,(.L_0 - __nv_reservedSMEM_tcgen05_partition)
__nv_reservedSMEM_tcgen05_partition:
	.zero		32
.L_0:


//--------------------- .nv.global                --------------------------
	.section	.nv.global,"aw",@nobits
.nv.global:
	.type		_ZN40_INTERNAL_a69c3a44_4_k_cu_c6ecf296_187404cute1_E,@object
	.size		_ZN40_INTERNAL_a69c3a44_4_k_cu_c6ecf296_187404cute1_E,(_ZN40_INTERNAL_a69c3a44_4_k_cu_c6ecf296_187404cuda3std3__45__cpo6cbeginE - _ZN40_INTERNAL_a69c3a44_4_k_cu_c6ecf296_187404cute1_E)
_ZN40_INTERNAL_a69c3a44_4_k_cu_c6ecf296_187404cute1_E:
	.zero		1
	.type		_ZN40_INTERNAL_a69c3a44_4_k_cu_c6ecf296_187404cuda3std3__45__cpo6cbeginE,@object
	.size		_ZN40_INTERNAL_a69c3a44_4_k_cu_c6ecf296_187404cuda3std3__45__cpo6cbeginE,(_ZN40_INTERNAL_a69c3a44_4_k_cu_c6ecf296_187404cuda3std3__48in_placeE - _ZN40_INTERNAL_a69c3a44_4_k_cu_c6ecf296_187404cuda3std3__45__cpo6cbeginE)
_ZN40_INTERNAL_a69c3a44_4_k_cu_c6ecf296_187404cuda3std3__45__cpo6cbeginE:
	.zero		1
	.type		_ZN40_INTERNAL_a69c3a44_4_k_cu_c6ecf296_187404cuda3std3__48in_placeE,@object
	.size		_ZN40_INTERNAL_a69c3a44_4_k_cu_c6ecf296_187404cuda3std3__48in_placeE,(_ZN40_INTERNAL_a69c3a44_4_k_cu_c6ecf296_187404cuda3std6ranges3__45__cpo9iter_moveE - _ZN40_INTERNAL_a69c3a44_4_k_cu_c6ecf296_187404cuda3std3__48in_placeE)
_ZN40_INTERNAL_a69c3a44_4_k_cu_c6ecf296_187404cuda3std3__48in_placeE:
	.zero		1
	.type		_ZN40_INTERNAL_a69c3a44_4_k_cu_c6ecf296_187404cuda3std6ranges3__45__cpo9iter_moveE,@object
	.size		_ZN40_INTERNAL_a69c3a44_4_k_cu_c6ecf296_187404cuda3std6ranges3__45__cpo9iter_moveE,(_ZN40_INTERNAL_a69c3a44_4_k_cu_c6ecf296_187404cuda3std3__45__cpo5beginE - _ZN40_INTERNAL_a69c3a44_4_k_cu_c6ecf296_187404cuda3std6ranges3__45__cpo9iter_moveE)
_ZN40_INTERNAL_a69c3a44_4_k_cu_c6ecf296_187404cuda3std6ranges3__45__cpo9iter_moveE:
	.zero		1
	.type		_ZN40_INTERNAL_a69c3a44_4_k_cu_c6ecf296_187404cuda3std3__45__cpo5beginE,@object
	.size		_ZN40_INTERNAL_a69c3a44_4_k_cu_c6ecf296_187404cuda3std3__45__cpo5beginE,(_ZN40_INTERNAL_a69c3a44_4_k_cu_c6ecf296_187404cuda3std3__442_GLOBAL__N__a69c3a44_4_k_cu_c6ecf296_187406ignoreE - _ZN40_INTERNAL_a69c3a44_4_k_cu_c6ecf296_187404cuda3std3__45__cpo5beginE)
_ZN40_INTERNAL_a69c3a44_4_k_cu_c6ecf296_187404cuda3std3__45__cpo5beginE:
	.zero		1
	.type		_ZN40_INTERNAL_a69c3a44_4_k_cu_c6ecf296_187404cuda3std3__442_GLOBAL__N__a69c3a44_4_k_cu_c6ecf296_187406ignoreE,@object
	.size		_ZN40_INTERNAL_a69c3a44_4_k_cu_c6ecf296_187404cuda3std3__442_GLOBAL__N__a69c3a44_4_k_cu_c6ecf296_187406ignoreE,(_ZN40_INTERNAL_a69c3a44_4_k_cu_c6ecf296_187404cute7productE - _ZN40_INTERNAL_a69c3a44_4_k_cu_c6ecf296_187404cuda3std3__442_GLOBAL__N__a69c3a44_4_k_cu_c6ecf296_187406ignoreE)
_ZN40_INTERNAL_a69c3a44_4_k_cu_c6ecf296_187404cuda3std3__442_GLOBAL__N__a69c3a44_4_k_cu_c6ecf296_187406ignoreE:
	.zero		1
	.type		_ZN40_INTERNAL_a69c3a44_4_k_cu_c6ecf296_187404cute7productE,@object
	.size		_ZN40_INTERNAL_a69c3a44_4_k_cu_c6ecf296_187404cute7productE,(_ZN40_INTERNAL_a69c3a44_4_k_cu_c6ecf296_187404cuda3std3__45__cpo3endE - _ZN40_INTERNAL_a69c3a44_4_k_cu_c6ecf296_187404cute7productE)
_ZN40_INTERNAL_a69c3a44_4_k_cu_c6ecf296_187404cute7productE:
	.zero		1
	.type		_ZN40_INTERNAL_a69c3a44_4_k_cu_c6ecf296_187404cuda3std3__45__cpo3endE,@object
	.size		_ZN40_INTERNAL_a69c3a44_4_k_cu_c6ecf296_187404cuda3std3__45__cpo3endE,(_ZN40_INTERNAL_a69c3a44_4_k_cu_c6ecf296_187404cuda3std3__419piecewise_constructE - _ZN40_INTERNAL_a69c3a44_4_k_cu_c6ecf296_187404cuda3std3__45__cpo3endE)
_ZN40_INTERNAL_a69c3a44_4_k_cu_c6ecf296_187404cuda3std3__45__cpo3endE:
	.zero		1
	.type		_ZN40_INTERNAL_a69c3a44_4_k_cu_c6ecf296_187404cuda3std3__419piecewise_constructE,@object
	.size		_ZN40_INTERNAL_a69c3a44_4_k_cu_c6ecf296_187404cuda3std3__419piecewise_constructE,(_ZN40_INTERNAL_a69c3a44_4_k_cu_c6ecf296_187404cuda3std3__45__cpo4cendE - _ZN40_INTERNAL_a69c3a44_4_k_cu_c6ecf296_187404cuda3std3__419piecewise_constructE)
_ZN40_INTERNAL_a69c3a44_4_k_cu_c6ecf296_187404cuda3std3__419piecewise_constructE:
	.zero		1
	.type		_ZN40_INTERNAL_a69c3a44_4_k_cu_c6ecf296_187404cuda3std3__45__cpo4cendE,@object
	.size		_ZN40_INTERNAL_a69c3a44_4_k_cu_c6ecf296_187404cuda3std3__45__cpo4cendE,(_ZN40_INTERNAL_a69c3a44_4_k_cu_c6ecf296_187404cuda3std6ranges3__45__cpo4swapE - _ZN40_INTERNAL_a69c3a44_4_k_cu_c6ecf296_187404cuda3std3__45__cpo4cendE)
_ZN40_INTERNAL_a69c3a44_4_k_cu_c6ecf296_187404cuda3std3__45__cpo4cendE:
	.zero		1
	.type		_ZN40_INTERNAL_a69c3a44_4_k_cu_c6ecf296_187404cuda3std6ranges3__45__cpo4swapE,@object
	.size		_ZN40_INTERNAL_a69c3a44_4_k_cu_c6ecf296_187404cuda3std6ranges3__45__cpo4swapE,(.L_9 - _ZN40_INTERNAL_a69c3a44_4_k_cu_c6ecf296_187404cuda3std6ranges3__45__cpo4swapE)
_ZN40_INTERNAL_a69c3a44_4_k_cu_c6ecf296_187404cuda3std6ranges3__45__cpo4swapE:
	.zero		1
.L_9:


//--------------------- .nv.constant0._ZN7cutlass13device_kernelINS_4gemm6kernel13GemmUniversalIN4cute5tupleIJiiiiEEENS1_10collective13CollectiveMmaINS1_35MainloopSm100TmaUmmaWarpSpecializedILi11ELi2ELi4ENS5_IJNS4_1CILi2EEENSA_ILi1EEESC_EEEEENS5_IJNSA_ILi64EEENSA_ILi16EEENSA_ILi256EEEEEENS_12float_e4m3_tENS5_IJlSC_lEEESJ_SK_NS4_8TiledMMAINS4_8MMA_AtomIJNS4_10MMA_TraitsINS4_19SM100_MMA_F8F6F4_SSEJSJ_SJ_fSF_SG_NS4_17integral_constantINS4_4UMMA5MajorELSR_0EEESS_NSP_INSQ_7ScaleInELST_0EEESU_EEEEEENS4_6LayoutINS5_IJSC_SC_SC_EEENS5_IJNSA_ILi0EEESZ_SZ_EEEEENS5_IJNS4_10UnderscoreES12_S12_EEEEENS4_13SM90_TMA_LOADENS4_14ComposedLayoutINS4_7SwizzleILi3ELi4ELi3EEENS4_18smem_ptr_flag_bitsILi8EEENSX_INS5_IJNSA_ILi8EEENSA_ILi128EEEEEENS5_IJS1C_SC_EEEEEEEvNS4_8identityENS4_23SM90_TMA_LOAD_MULTICASTES1G_vS1H_EENS_8epilogue10collective18CollectiveEpilogueINS1K_23Sm100TmaWarpSpecializedILi1ELi1ELi8ELb0ELb0EEEJSI_NS5_IJNSX_ISF_SC_EENSX_ISG_SC_EEEEESJ_SK_SJ_SK_NS1K_6fusion15FusionCallbacksIS1O_NS1S_17LinearCombinationISJ_fSJ_fLNS_15FloatRoundStyleE2EEESI_S1R_JEEENS4_5SM1004TMEM4LOAD25SM100_TMEM_LOAD_16dp32b8xES15_NS16_INS17_ILi0ELi4ELi3EEES1A_NSX_INS5_IJS1B_SG_EEENS5_IJSG_SC_EEEEEEENS4_39AutoVectorizingCopyWithAssumedAlignmentILi128EEENS4_14SM90_TMA_STOREES26_S28_S28_EEEvvEEEEvNT_6ParamsE --------------------------
	.section	.nv.constant0._ZN7cutlass13device_kernelINS_4gemm6kernel13GemmUniversalIN4cute5tupleIJiiiiEEENS1_10collective13CollectiveMmaINS1_35MainloopSm100TmaUmmaWarpSpecializedILi11ELi2ELi4ENS5_IJNS4_1CILi2EEENSA_ILi1EEESC_EEEEENS5_IJNSA_ILi64EEENSA_ILi16EEENSA_ILi256EEEEEENS_12float_e4m3_tENS5_IJlSC_lEEESJ_SK_NS4_8TiledMMAINS4_8MMA_AtomIJNS4_10MMA_TraitsINS4_19SM100_MMA_F8F6F4_SSEJSJ_SJ_fSF_SG_NS4_17integral_constantINS4_4UMMA5MajorELSR_0EEESS_NSP_INSQ_7ScaleInELST_0EEESU_EEEEEENS4_6LayoutINS5_IJSC_SC_SC_EEENS5_IJNSA_ILi0EEESZ_SZ_EEEEENS5_IJNS4_10UnderscoreES12_S12_EEEEENS4_13SM90_TMA_LOADENS4_14ComposedLayoutINS4_7SwizzleILi3ELi4ELi3EEENS4_18smem_ptr_flag_bitsILi8EEENSX_INS5_IJNSA_ILi8EEENSA_ILi128EEEEEENS5_IJS1C_SC_EEEEEEEvNS4_8identityENS4_23SM90_TMA_LOAD_MULTICASTES1G_vS1H_EENS_8epilogue10collective18CollectiveEpilogueINS1K_23Sm100TmaWarpSpecializedILi1ELi1ELi8ELb0ELb0EEEJSI_NS5_IJNSX_ISF_SC_EENSX_ISG_SC_EEEEESJ_SK_SJ_SK_NS1K_6fusion15FusionCallbacksIS1O_NS1S_17LinearCombinationISJ_fSJ_fLNS_15FloatRoundStyleE2EEESI_S1R_JEEENS4_5SM1004TMEM4LOAD25SM100_TMEM_LOAD_16dp32b8xES15_NS16_INS17_ILi0ELi4ELi3EEES1A_NSX_INS5_IJS1B_SG_EEENS5_IJSG_SC_EEEEEEENS4_39AutoVectorizingCopyWithAssumedAlignmentILi128EEENS4_14SM90_TMA_STOREES26_S28_S28_EEEvvEEEEvNT_6ParamsE,"a",@progbits
	.sectionflags	@""
	.align	4
.nv.constant0._ZN7cutlass13device_kernelINS_4gemm6kernel13GemmUniversalIN4cute5tupleIJiiiiEEENS1_10collective13CollectiveMmaINS1_35MainloopSm100TmaUmmaWarpSpecializedILi11ELi2ELi4ENS5_IJNS4_1CILi2EEENSA_ILi1EEESC_EEEEENS5_IJNSA_ILi64EEENSA_ILi16EEENSA_ILi256EEEEEENS_12float_e4m3_tENS5_IJlSC_lEEESJ_SK_NS4_8TiledMMAINS4_8MMA_AtomIJNS4_10MMA_TraitsINS4_19SM100_MMA_F8F6F4_SSEJSJ_SJ_fSF_SG_NS4_17integral_constantINS4_4UMMA5MajorELSR_0EEESS_NSP_INSQ_7ScaleInELST_0EEESU_EEEEEENS4_6LayoutINS5_IJSC_SC_SC_EEENS5_IJNSA_ILi0EEESZ_SZ_EEEEENS5_IJNS4_10UnderscoreES12_S12_EEEEENS4_13SM90_TMA_LOADENS4_14ComposedLayoutINS4_7SwizzleILi3ELi4ELi3EEENS4_18smem_ptr_flag_bitsILi8EEENSX_INS5_IJNSA_ILi8EEENSA_ILi128EEEEEENS5_IJS1C_SC_EEEEEEEvNS4_8identityENS4_23SM90_TMA_LOAD_MULTICASTES1G_vS1H_EENS_8epilogue10collective18CollectiveEpilogueINS1K_23Sm100TmaWarpSpecializedILi1ELi1ELi8ELb0ELb0EEEJSI_NS5_IJNSX_ISF_SC_EENSX_ISG_SC_EEEEESJ_SK_SJ_SK_NS1K_6fusion15FusionCallbacksIS1O_NS1S_17LinearCombinationISJ_fSJ_fLNS_15FloatRoundStyleE2EEESI_S1R_JEEENS4_5SM1004TMEM4LOAD25SM100_TMEM_LOAD_16dp32b8xES15_NS16_INS17_ILi0ELi4ELi3EEES1A_NSX_INS5_IJS1B_SG_EEENS5_IJSG_SC_EEEEEEENS4_39AutoVectorizingCopyWithAssumedAlignmentILi128EEENS4_14SM90_TMA_STOREES26_S28_S28_EEEvvEEEEvNT_6ParamsE:
	.zero		2944


//--------------------- SYMBOLS --------------------------

	.type		.nv.reservedSmem.offset0,@object
	.size		.nv.reservedSmem.offset0,0x4
	.type		.nv.reservedSmem.cap,@object
	.size		.nv.reservedSmem.cap,0x4
	.type		__assertfail,@function
